//
// Generated by NVIDIA NVVM Compiler
//
// Compiler Build ID: CL-36424714
// Cuda compilation tools, release 13.0, V13.0.88
// Based on NVVM 20.0.0
//

.version 9.0
.target sm_100
.address_size 64

	// .globl	_Z6kernelPhPjS_jj
// _ZZ19histogram1DPerBlockPjPKhiE5sHist has been demoted
.extern .shared .align 16 .b8 privHist[];

.visible .entry _Z6kernelPhPjS_jj(
	.param .u64 .ptr .align 1 _Z6kernelPhPjS_jj_param_0,
	.param .u64 .ptr .align 1 _Z6kernelPhPjS_jj_param_1,
	.param .u64 .ptr .align 1 _Z6kernelPhPjS_jj_param_2,
	.param .u32 _Z6kernelPhPjS_jj_param_3,
	.param .u32 _Z6kernelPhPjS_jj_param_4
)
{
	.reg .b32 	%r<20>;
	.reg .b32 	%f<5>;
	.reg .b64 	%rd<12>;

	ld.param.u64 	%rd1, [_Z6kernelPhPjS_jj_param_0];
	ld.param.u64 	%rd2, [_Z6kernelPhPjS_jj_param_1];
	ld.param.u64 	%rd3, [_Z6kernelPhPjS_jj_param_2];
	ld.param.u32 	%r1, [_Z6kernelPhPjS_jj_param_3];
	ld.param.u32 	%r2, [_Z6kernelPhPjS_jj_param_4];
	cvta.to.global.u64 	%rd4, %rd3;
	cvta.to.global.u64 	%rd5, %rd2;
	cvta.to.global.u64 	%rd6, %rd1;
	mov.u32 	%r3, %ctaid.x;
	shl.b32 	%r4, %r3, 4;
	mov.u32 	%r5, %tid.x;
	add.s32 	%r6, %r4, %r5;
	mov.u32 	%r7, %ctaid.y;
	mov.u32 	%r8, %tid.y;
	shl.b32 	%r9, %r7, 8;
	shl.b32 	%r10, %r8, 4;
	add.s32 	%r11, %r9, %r10;
	mov.u32 	%r12, %nctaid.x;
	mad.lo.s32 	%r13, %r11, %r12, %r6;
	cvt.s64.s32 	%rd7, %r13;
	add.s64 	%rd8, %rd6, %rd7;
	ld.global.u8 	%r14, [%rd8];
	mul.wide.u32 	%rd9, %r14, 4;
	add.s64 	%rd10, %rd5, %rd9;
	ld.global.u32 	%r15, [%rd10];
	sub.s32 	%r16, %r15, %r2;
	cvt.rn.f32.u32 	%f1, %r16;
	shr.u32 	%r17, %r1, 2;
	sub.s32 	%r18, %r17, %r2;
	cvt.rn.f32.u32 	%f2, %r18;
	div.rn.f32 	%f3, %f1, %f2;
	mul.f32 	%f4, %f3, 0f437F0000;
	cvt.rzi.u32.f32 	%r19, %f4;
	add.s64 	%rd11, %rd4, %rd7;
	st.global.u8 	[%rd11], %r19;
	ret;

}
	// .globl	_Z13get_histogramPhPj
.visible .entry _Z13get_histogramPhPj(
	.param .u64 .ptr .align 1 _Z13get_histogramPhPj_param_0,
	.param .u64 .ptr .align 1 _Z13get_histogramPhPj_param_1
)
{
	.reg .pred 	%p<3>;
	.reg .b32 	%r<16>;
	.reg .b64 	%rd<9>;

	ld.param.u64 	%rd1, [_Z13get_histogramPhPj_param_0];
	ld.param.u64 	%rd2, [_Z13get_histogramPhPj_param_1];
	mov.u32 	%r1, %tid.x;
	mov.u32 	%r2, %tid.y;
	and.b32  	%r3, %r2, %r1;
	and.b32  	%r4, %r3, 1;
	setp.eq.b32 	%p1, %r4, 1;
	not.pred 	%p2, %p1;
	@%p2 bra 	$L__BB1_2;
	cvta.to.global.u64 	%rd3, %rd1;
	cvta.to.global.u64 	%rd4, %rd2;
	mov.u32 	%r5, %ctaid.y;
	shl.b32 	%r6, %r5, 8;
	shl.b32 	%r7, %r2, 4;
	add.s32 	%r8, %r6, %r7;
	mov.u32 	%r9, %nctaid.x;
	mov.u32 	%r10, %ctaid.x;
	shl.b32 	%r11, %r10, 4;
	add.s32 	%r12, %r11, %r1;
	mad.lo.s32 	%r13, %r8, %r9, %r12;
	cvt.s64.s32 	%rd5, %r13;
	add.s64 	%rd6, %rd3, %rd5;
	ld.global.u8 	%r14, [%rd6];
	mul.wide.u32 	%rd7, %r14, 4;
	add.s64 	%rd8, %rd4, %rd7;
	atom.global.add.u32 	%r15, [%rd8], 1;
$L__BB1_2:
	ret;

}
	// .globl	_Z24histogram1DPerThread4x64PjPKhi
.visible .entry _Z24histogram1DPerThread4x64PjPKhi(
	.param .u64 .ptr .align 1 _Z24histogram1DPerThread4x64PjPKhi_param_0,
	.param .u64 .ptr .align 1 _Z24histogram1DPerThread4x64PjPKhi_param_1,
	.param .u32 _Z24histogram1DPerThread4x64PjPKhi_param_2
)
{
	.reg .pred 	%p<12>;
	.reg .b32 	%r<297>;
	.reg .b64 	%rd<9>;

	ld.param.u64 	%rd2, [_Z24histogram1DPerThread4x64PjPKhi_param_0];
	ld.param.u64 	%rd3, [_Z24histogram1DPerThread4x64PjPKhi_param_1];
	ld.param.u32 	%r37, [_Z24histogram1DPerThread4x64PjPKhi_param_2];
	mov.u32 	%r38, %ntid.x;
	setp.ne.s32 	%p1, %r38, 64;
	@%p1 bra 	$L__BB2_18;
	mov.u32 	%r1, %tid.x;
	shr.u32 	%r40, %r1, 6;
	sub.s32 	%r2, 64, %r40;
	and.b32  	%r3, %r2, 15;
	and.b32  	%r4, %r2, 112;
	mov.b32 	%r287, 0;
	mov.u32 	%r288, %r1;
$L__BB2_2:
	.pragma "nounroll";
	mov.u32 	%r5, %r288;
	shl.b32 	%r41, %r5, 2;
	mov.u32 	%r42, privHist;
	add.s32 	%r7, %r42, %r41;
	mov.b32 	%r43, 0;
	st.shared.u32 	[%r7], %r43;
	st.shared.u32 	[%r7+256], %r43;
	st.shared.u32 	[%r7+512], %r43;
	st.shared.u32 	[%r7+768], %r43;
	st.shared.u32 	[%r7+1024], %r43;
	st.shared.u32 	[%r7+1280], %r43;
	st.shared.u32 	[%r7+1536], %r43;
	st.shared.u32 	[%r7+1792], %r43;
	st.shared.u32 	[%r7+2048], %r43;
	st.shared.u32 	[%r7+2304], %r43;
	st.shared.u32 	[%r7+2560], %r43;
	st.shared.u32 	[%r7+2816], %r43;
	st.shared.u32 	[%r7+3072], %r43;
	st.shared.u32 	[%r7+3328], %r43;
	st.shared.u32 	[%r7+3584], %r43;
	st.shared.u32 	[%r7+3840], %r43;
	add.s32 	%r288, %r5, 1024;
	add.s32 	%r287, %r287, 16;
	setp.ne.s32 	%p2, %r287, %r4;
	@%p2 bra 	$L__BB2_2;
	setp.eq.s32 	%p3, %r3, 0;
	@%p3 bra 	$L__BB2_12;
	and.b32  	%r10, %r2, 7;
	setp.lt.u32 	%p4, %r3, 8;
	@%p4 bra 	$L__BB2_6;
	mov.b32 	%r44, 0;
	st.shared.u32 	[%r7+4096], %r44;
	st.shared.u32 	[%r7+4352], %r44;
	st.shared.u32 	[%r7+4608], %r44;
	st.shared.u32 	[%r7+4864], %r44;
	st.shared.u32 	[%r7+5120], %r44;
	st.shared.u32 	[%r7+5376], %r44;
	st.shared.u32 	[%r7+5632], %r44;
	st.shared.u32 	[%r7+5888], %r44;
	add.s32 	%r288, %r5, 1536;
$L__BB2_6:
	setp.eq.s32 	%p5, %r10, 0;
	@%p5 bra 	$L__BB2_12;
	and.b32  	%r13, %r2, 3;
	setp.lt.u32 	%p6, %r10, 4;
	@%p6 bra 	$L__BB2_9;
	shl.b32 	%r45, %r288, 2;
	add.s32 	%r47, %r42, %r45;
	mov.b32 	%r48, 0;
	st.shared.u32 	[%r47], %r48;
	st.shared.u32 	[%r47+256], %r48;
	st.shared.u32 	[%r47+512], %r48;
	st.shared.u32 	[%r47+768], %r48;
	add.s32 	%r288, %r288, 256;
$L__BB2_9:
	setp.eq.s32 	%p7, %r13, 0;
	@%p7 bra 	$L__BB2_12;
	shl.b32 	%r49, %r288, 2;
	add.s32 	%r291, %r42, %r49;
	neg.s32 	%r290, %r13;
$L__BB2_11:
	.pragma "nounroll";
	mov.b32 	%r51, 0;
	st.shared.u32 	[%r291], %r51;
	add.s32 	%r291, %r291, 256;
	add.s32 	%r290, %r290, 1;
	setp.ne.s32 	%p8, %r290, 0;
	@%p8 bra 	$L__BB2_11;
$L__BB2_12:
	bar.sync 	0;
	mov.u32 	%r52, %ctaid.x;
	shl.b32 	%r53, %r52, 6;
	add.s32 	%r292, %r53, %r1;
	shr.s32 	%r54, %r37, 31;
	shr.u32 	%r55, %r54, 30;
	add.s32 	%r56, %r37, %r55;
	shr.s32 	%r23, %r56, 2;
	setp.ge.s32 	%p9, %r292, %r23;
	@%p9 bra 	$L__BB2_15;
	mov.u32 	%r57, %nctaid.x;
	shl.b32 	%r24, %r57, 6;
	cvta.to.global.u64 	%rd1, %rd3;
$L__BB2_14:
	mul.wide.s32 	%rd4, %r292, 4;
	add.s64 	%rd5, %rd1, %rd4;
	ld.global.u32 	%r58, [%rd5];
	shl.b32 	%r59, %r58, 3;
	and.b32  	%r60, %r59, 24;
	mov.b32 	%r61, 1;
	shl.b32 	%r62, %r61, %r60;
	shl.b32 	%r63, %r58, 4;
	and.b32  	%r64, %r63, 4032;
	add.s32 	%r65, %r64, %r1;
	shl.b32 	%r66, %r65, 2;
	add.s32 	%r68, %r42, %r66;
	ld.shared.u32 	%r69, [%r68];
	add.s32 	%r70, %r62, %r69;
	st.shared.u32 	[%r68], %r70;
	shr.u32 	%r71, %r58, 5;
	and.b32  	%r72, %r71, 24;
	shl.b32 	%r73, %r61, %r72;
	shr.u32 	%r74, %r58, 4;
	and.b32  	%r75, %r74, 4032;
	add.s32 	%r76, %r75, %r1;
	shl.b32 	%r77, %r76, 2;
	add.s32 	%r78, %r42, %r77;
	ld.shared.u32 	%r79, [%r78];
	add.s32 	%r80, %r79, %r73;
	st.shared.u32 	[%r78], %r80;
	shr.u32 	%r81, %r58, 13;
	and.b32  	%r82, %r81, 24;
	shl.b32 	%r83, %r61, %r82;
	shr.u32 	%r84, %r58, 12;
	and.b32  	%r85, %r84, 4032;
	add.s32 	%r86, %r85, %r1;
	shl.b32 	%r87, %r86, 2;
	add.s32 	%r88, %r42, %r87;
	ld.shared.u32 	%r89, [%r88];
	add.s32 	%r90, %r89, %r83;
	st.shared.u32 	[%r88], %r90;
	shr.u32 	%r91, %r58, 21;
	and.b32  	%r92, %r91, 24;
	shl.b32 	%r93, %r61, %r92;
	shr.u32 	%r94, %r58, 20;
	and.b32  	%r95, %r94, 4032;
	add.s32 	%r96, %r95, %r1;
	shl.b32 	%r97, %r96, 2;
	add.s32 	%r98, %r42, %r97;
	ld.shared.u32 	%r99, [%r98];
	add.s32 	%r100, %r99, %r93;
	st.shared.u32 	[%r98], %r100;
	add.s32 	%r292, %r292, %r24;
	setp.lt.s32 	%p10, %r292, %r23;
	@%p10 bra 	$L__BB2_14;
$L__BB2_15:
	bar.sync 	0;
	shl.b32 	%r27, %r1, 6;
	add.s32 	%r293, %r1, 7;
	mov.b32 	%r295, 0;
	mov.b32 	%r294, 15;
	mov.u32 	%r296, %r295;
$L__BB2_16:
	add.s32 	%r103, %r293, -7;
	and.b32  	%r104, %r103, 63;
	add.s32 	%r105, %r27, %r104;
	shl.b32 	%r106, %r105, 2;
	add.s32 	%r108, %r42, %r106;
	ld.shared.u32 	%r109, [%r108];
	and.b32  	%r110, %r109, 16711935;
	add.s32 	%r111, %r110, %r296;
	shr.u32 	%r112, %r109, 8;
	and.b32  	%r113, %r112, 16711935;
	add.s32 	%r114, %r113, %r295;
	add.s32 	%r115, %r293, -6;
	and.b32  	%r116, %r115, 63;
	add.s32 	%r117, %r27, %r116;
	shl.b32 	%r118, %r117, 2;
	add.s32 	%r119, %r42, %r118;
	ld.shared.u32 	%r120, [%r119];
	and.b32  	%r121, %r120, 16711935;
	add.s32 	%r122, %r121, %r111;
	shr.u32 	%r123, %r120, 8;
	and.b32  	%r124, %r123, 16711935;
	add.s32 	%r125, %r124, %r114;
	add.s32 	%r126, %r293, -5;
	and.b32  	%r127, %r126, 63;
	add.s32 	%r128, %r27, %r127;
	shl.b32 	%r129, %r128, 2;
	add.s32 	%r130, %r42, %r129;
	ld.shared.u32 	%r131, [%r130];
	and.b32  	%r132, %r131, 16711935;
	add.s32 	%r133, %r132, %r122;
	shr.u32 	%r134, %r131, 8;
	and.b32  	%r135, %r134, 16711935;
	add.s32 	%r136, %r135, %r125;
	add.s32 	%r137, %r293, -4;
	and.b32  	%r138, %r137, 63;
	add.s32 	%r139, %r27, %r138;
	shl.b32 	%r140, %r139, 2;
	add.s32 	%r141, %r42, %r140;
	ld.shared.u32 	%r142, [%r141];
	and.b32  	%r143, %r142, 16711935;
	add.s32 	%r144, %r143, %r133;
	shr.u32 	%r145, %r142, 8;
	and.b32  	%r146, %r145, 16711935;
	add.s32 	%r147, %r146, %r136;
	add.s32 	%r148, %r293, -3;
	and.b32  	%r149, %r148, 63;
	add.s32 	%r150, %r27, %r149;
	shl.b32 	%r151, %r150, 2;
	add.s32 	%r152, %r42, %r151;
	ld.shared.u32 	%r153, [%r152];
	and.b32  	%r154, %r153, 16711935;
	add.s32 	%r155, %r154, %r144;
	shr.u32 	%r156, %r153, 8;
	and.b32  	%r157, %r156, 16711935;
	add.s32 	%r158, %r157, %r147;
	add.s32 	%r159, %r293, -2;
	and.b32  	%r160, %r159, 63;
	add.s32 	%r161, %r27, %r160;
	shl.b32 	%r162, %r161, 2;
	add.s32 	%r163, %r42, %r162;
	ld.shared.u32 	%r164, [%r163];
	and.b32  	%r165, %r164, 16711935;
	add.s32 	%r166, %r165, %r155;
	shr.u32 	%r167, %r164, 8;
	and.b32  	%r168, %r167, 16711935;
	add.s32 	%r169, %r168, %r158;
	add.s32 	%r170, %r293, -1;
	and.b32  	%r171, %r170, 63;
	add.s32 	%r172, %r27, %r171;
	shl.b32 	%r173, %r172, 2;
	add.s32 	%r174, %r42, %r173;
	ld.shared.u32 	%r175, [%r174];
	and.b32  	%r176, %r175, 16711935;
	add.s32 	%r177, %r176, %r166;
	shr.u32 	%r178, %r175, 8;
	and.b32  	%r179, %r178, 16711935;
	add.s32 	%r180, %r179, %r169;
	add.s32 	%r181, %r293, 8;
	and.b32  	%r182, %r293, 63;
	add.s32 	%r183, %r27, %r182;
	shl.b32 	%r184, %r183, 2;
	add.s32 	%r185, %r42, %r184;
	ld.shared.u32 	%r186, [%r185];
	and.b32  	%r187, %r186, 16711935;
	add.s32 	%r188, %r187, %r177;
	shr.u32 	%r189, %r186, 8;
	and.b32  	%r190, %r189, 16711935;
	add.s32 	%r191, %r190, %r180;
	add.s32 	%r192, %r293, 1;
	and.b32  	%r193, %r192, 63;
	add.s32 	%r194, %r27, %r193;
	shl.b32 	%r195, %r194, 2;
	add.s32 	%r196, %r42, %r195;
	ld.shared.u32 	%r197, [%r196];
	and.b32  	%r198, %r197, 16711935;
	add.s32 	%r199, %r198, %r188;
	shr.u32 	%r200, %r197, 8;
	and.b32  	%r201, %r200, 16711935;
	add.s32 	%r202, %r201, %r191;
	add.s32 	%r203, %r293, 2;
	and.b32  	%r204, %r203, 63;
	add.s32 	%r205, %r27, %r204;
	shl.b32 	%r206, %r205, 2;
	add.s32 	%r207, %r42, %r206;
	ld.shared.u32 	%r208, [%r207];
	and.b32  	%r209, %r208, 16711935;
	add.s32 	%r210, %r209, %r199;
	shr.u32 	%r211, %r208, 8;
	and.b32  	%r212, %r211, 16711935;
	add.s32 	%r213, %r212, %r202;
	add.s32 	%r214, %r293, 3;
	and.b32  	%r215, %r214, 63;
	add.s32 	%r216, %r27, %r215;
	shl.b32 	%r217, %r216, 2;
	add.s32 	%r218, %r42, %r217;
	ld.shared.u32 	%r219, [%r218];
	and.b32  	%r220, %r219, 16711935;
	add.s32 	%r221, %r220, %r210;
	shr.u32 	%r222, %r219, 8;
	and.b32  	%r223, %r222, 16711935;
	add.s32 	%r224, %r223, %r213;
	add.s32 	%r225, %r293, 4;
	and.b32  	%r226, %r225, 63;
	add.s32 	%r227, %r27, %r226;
	shl.b32 	%r228, %r227, 2;
	add.s32 	%r229, %r42, %r228;
	ld.shared.u32 	%r230, [%r229];
	and.b32  	%r231, %r230, 16711935;
	add.s32 	%r232, %r231, %r221;
	shr.u32 	%r233, %r230, 8;
	and.b32  	%r234, %r233, 16711935;
	add.s32 	%r235, %r234, %r224;
	add.s32 	%r236, %r293, 5;
	and.b32  	%r237, %r236, 63;
	add.s32 	%r238, %r27, %r237;
	shl.b32 	%r239, %r238, 2;
	add.s32 	%r240, %r42, %r239;
	ld.shared.u32 	%r241, [%r240];
	and.b32  	%r242, %r241, 16711935;
	add.s32 	%r243, %r242, %r232;
	shr.u32 	%r244, %r241, 8;
	and.b32  	%r245, %r244, 16711935;
	add.s32 	%r246, %r245, %r235;
	add.s32 	%r247, %r293, 6;
	and.b32  	%r248, %r247, 63;
	add.s32 	%r249, %r27, %r248;
	shl.b32 	%r250, %r249, 2;
	add.s32 	%r251, %r42, %r250;
	ld.shared.u32 	%r252, [%r251];
	and.b32  	%r253, %r252, 16711935;
	add.s32 	%r254, %r253, %r243;
	shr.u32 	%r255, %r252, 8;
	and.b32  	%r256, %r255, 16711935;
	add.s32 	%r257, %r256, %r246;
	add.s32 	%r258, %r293, 7;
	and.b32  	%r259, %r258, 63;
	add.s32 	%r260, %r27, %r259;
	shl.b32 	%r261, %r260, 2;
	add.s32 	%r262, %r42, %r261;
	ld.shared.u32 	%r263, [%r262];
	and.b32  	%r264, %r263, 16711935;
	add.s32 	%r265, %r264, %r254;
	shr.u32 	%r266, %r263, 8;
	and.b32  	%r267, %r266, 16711935;
	add.s32 	%r268, %r267, %r257;
	and.b32  	%r269, %r181, 63;
	add.s32 	%r270, %r27, %r269;
	shl.b32 	%r271, %r270, 2;
	add.s32 	%r272, %r42, %r271;
	ld.shared.u32 	%r273, [%r272];
	and.b32  	%r274, %r273, 16711935;
	add.s32 	%r296, %r274, %r265;
	shr.u32 	%r275, %r273, 8;
	and.b32  	%r276, %r275, 16711935;
	add.s32 	%r295, %r276, %r268;
	add.s32 	%r294, %r294, 16;
	add.s32 	%r293, %r293, 16;
	setp.ne.s32 	%p11, %r294, 79;
	@%p11 bra 	$L__BB2_16;
	shl.b32 	%r277, %r1, 2;
	cvta.to.global.u64 	%rd6, %rd2;
	mul.wide.u32 	%rd7, %r277, 4;
	add.s64 	%rd8, %rd6, %rd7;
	and.b32  	%r278, %r296, 65535;
	atom.global.add.u32 	%r279, [%rd8], %r278;
	shr.u32 	%r280, %r296, 16;
	atom.global.add.u32 	%r281, [%rd8+8], %r280;
	and.b32  	%r282, %r295, 65535;
	atom.global.add.u32 	%r283, [%rd8+4], %r282;
	shr.u32 	%r284, %r295, 16;
	atom.global.add.u32 	%r285, [%rd8+12], %r284;
$L__BB2_18:
	ret;

}
	// .globl	_Z19histogram1DPerBlockPjPKhi
.visible .entry _Z19histogram1DPerBlockPjPKhi(
	.param .u64 .ptr .align 1 _Z19histogram1DPerBlockPjPKhi_param_0,
	.param .u64 .ptr .align 1 _Z19histogram1DPerBlockPjPKhi_param_1,
	.param .u32 _Z19histogram1DPerBlockPjPKhi_param_2
)
{
	.reg .pred 	%p<15>;
	.reg .b32 	%r<138>;
	.reg .b64 	%rd<21>;
	// demoted variable
	.shared .align 4 .b8 _ZZ19histogram1DPerBlockPjPKhiE5sHist[1024];
	ld.param.u64 	%rd8, [_Z19histogram1DPerBlockPjPKhi_param_0];
	ld.param.u64 	%rd7, [_Z19histogram1DPerBlockPjPKhi_param_1];
	ld.param.u32 	%r55, [_Z19histogram1DPerBlockPjPKhi_param_2];
	cvta.to.global.u64 	%rd1, %rd8;
	mov.u32 	%r137, %tid.x;
	setp.gt.u32 	%p1, %r137, 255;
	@%p1 bra 	$L__BB3_7;
	mov.u32 	%r2, %ntid.x;
	add.s32 	%r56, %r137, %r2;
	max.u32 	%r57, %r56, 256;
	setp.lt.u32 	%p2, %r56, 256;
	selp.u32 	%r58, 1, 0, %p2;
	add.s32 	%r59, %r56, %r58;
	sub.s32 	%r60, %r57, %r59;
	div.u32 	%r61, %r60, %r2;
	add.s32 	%r3, %r61, %r58;
	and.b32  	%r62, %r3, 3;
	setp.eq.s32 	%p3, %r62, 3;
	mov.u32 	%r128, %r137;
	@%p3 bra 	$L__BB3_4;
	add.s32 	%r63, %r3, 1;
	and.b32  	%r64, %r63, 3;
	shl.b32 	%r65, %r137, 2;
	mov.u32 	%r66, _ZZ19histogram1DPerBlockPjPKhiE5sHist;
	add.s32 	%r125, %r66, %r65;
	shl.b32 	%r5, %r2, 2;
	neg.s32 	%r124, %r64;
	mad.lo.s32 	%r128, %r2, %r64, %r137;
$L__BB3_3:
	.pragma "nounroll";
	mov.b32 	%r67, 0;
	st.shared.u32 	[%r125], %r67;
	add.s32 	%r125, %r125, %r5;
	add.s32 	%r124, %r124, 1;
	setp.ne.s32 	%p4, %r124, 0;
	@%p4 bra 	$L__BB3_3;
$L__BB3_4:
	setp.lt.u32 	%p5, %r3, 3;
	@%p5 bra 	$L__BB3_7;
	shl.b32 	%r13, %r2, 2;
	shl.b32 	%r68, %r128, 2;
	mov.u32 	%r69, _ZZ19histogram1DPerBlockPjPKhiE5sHist;
	add.s32 	%r127, %r69, %r68;
	shl.b32 	%r15, %r2, 4;
	shl.b32 	%r16, %r2, 3;
	mul.lo.s32 	%r17, %r2, 12;
$L__BB3_6:
	mov.b32 	%r70, 0;
	st.shared.u32 	[%r127], %r70;
	add.s32 	%r71, %r127, %r13;
	st.shared.u32 	[%r71], %r70;
	add.s32 	%r72, %r127, %r16;
	st.shared.u32 	[%r72], %r70;
	add.s32 	%r73, %r127, %r17;
	st.shared.u32 	[%r73], %r70;
	add.s32 	%r128, %r128, %r13;
	add.s32 	%r127, %r127, %r15;
	setp.lt.u32 	%p6, %r128, 256;
	@%p6 bra 	$L__BB3_6;
$L__BB3_7:
	bar.sync 	0;
	mov.u32 	%r74, %ctaid.x;
	mov.u32 	%r22, %ntid.x;
	mad.lo.s32 	%r129, %r74, %r22, %r137;
	setp.ge.s32 	%p7, %r129, %r55;
	@%p7 bra 	$L__BB3_10;
	mov.u32 	%r75, %nctaid.x;
	mul.lo.s32 	%r24, %r22, %r75;
	cvta.to.global.u64 	%rd2, %rd7;
	mov.u32 	%r79, _ZZ19histogram1DPerBlockPjPKhiE5sHist;
$L__BB3_9:
	mul.wide.s32 	%rd9, %r129, 4;
	add.s64 	%rd10, %rd2, %rd9;
	ld.global.u32 	%r76, [%rd10];
	shl.b32 	%r77, %r76, 2;
	and.b32  	%r78, %r77, 1020;
	add.s32 	%r80, %r79, %r78;
	atom.shared.add.u32 	%r81, [%r80], 1;
	shr.u32 	%r82, %r76, 6;
	and.b32  	%r83, %r82, 1020;
	add.s32 	%r84, %r79, %r83;
	atom.shared.add.u32 	%r85, [%r84], 1;
	shr.u32 	%r86, %r76, 14;
	and.b32  	%r87, %r86, 1020;
	add.s32 	%r88, %r79, %r87;
	atom.shared.add.u32 	%r89, [%r88], 1;
	shr.u32 	%r90, %r76, 22;
	and.b32  	%r91, %r90, 1020;
	add.s32 	%r92, %r79, %r91;
	atom.shared.add.u32 	%r93, [%r92], 1;
	add.s32 	%r129, %r129, %r24;
	setp.lt.s32 	%p8, %r129, %r55;
	@%p8 bra 	$L__BB3_9;
$L__BB3_10:
	setp.gt.u32 	%p9, %r137, 255;
	bar.sync 	0;
	@%p9 bra 	$L__BB3_17;
	add.s32 	%r94, %r137, %r22;
	max.u32 	%r95, %r94, 256;
	setp.lt.u32 	%p10, %r94, 256;
	selp.u32 	%r96, 1, 0, %p10;
	add.s32 	%r97, %r94, %r96;
	sub.s32 	%r98, %r95, %r97;
	div.u32 	%r99, %r98, %r22;
	add.s32 	%r27, %r99, %r96;
	and.b32  	%r100, %r27, 3;
	setp.eq.s32 	%p11, %r100, 3;
	@%p11 bra 	$L__BB3_14;
	add.s32 	%r101, %r27, 1;
	and.b32  	%r102, %r101, 3;
	shl.b32 	%r103, %r137, 2;
	mov.u32 	%r104, _ZZ19histogram1DPerBlockPjPKhiE5sHist;
	add.s32 	%r131, %r104, %r103;
	shl.b32 	%r29, %r22, 2;
	mul.wide.u32 	%rd11, %r137, 4;
	add.s64 	%rd20, %rd1, %rd11;
	mul.wide.u32 	%rd4, %r22, 4;
	neg.s32 	%r130, %r102;
	mad.lo.s32 	%r137, %r22, %r102, %r137;
$L__BB3_13:
	.pragma "nounroll";
	ld.shared.u32 	%r105, [%r131];
	atom.global.add.u32 	%r106, [%rd20], %r105;
	add.s32 	%r131, %r131, %r29;
	add.s64 	%rd20, %rd20, %rd4;
	add.s32 	%r130, %r130, 1;
	setp.ne.s32 	%p12, %r130, 0;
	@%p12 bra 	$L__BB3_13;
$L__BB3_14:
	setp.lt.u32 	%p13, %r27, 3;
	@%p13 bra 	$L__BB3_17;
	shl.b32 	%r107, %r22, 1;
	add.s32 	%r136, %r137, %r107;
	shl.b32 	%r38, %r22, 2;
	mad.lo.s32 	%r135, %r22, 3, %r137;
	add.s32 	%r134, %r22, %r137;
	shl.b32 	%r108, %r137, 2;
	mov.u32 	%r109, _ZZ19histogram1DPerBlockPjPKhiE5sHist;
	add.s32 	%r133, %r109, %r108;
	shl.b32 	%r42, %r22, 4;
	shl.b32 	%r43, %r22, 3;
	mul.lo.s32 	%r44, %r22, 12;
$L__BB3_16:
	mul.wide.u32 	%rd12, %r137, 4;
	add.s64 	%rd13, %rd1, %rd12;
	ld.shared.u32 	%r110, [%r133];
	atom.global.add.u32 	%r111, [%rd13], %r110;
	add.s32 	%r112, %r137, %r22;
	mul.wide.u32 	%rd14, %r134, 4;
	add.s64 	%rd15, %rd1, %rd14;
	add.s32 	%r113, %r133, %r38;
	ld.shared.u32 	%r114, [%r113];
	atom.global.add.u32 	%r115, [%rd15], %r114;
	add.s32 	%r116, %r112, %r22;
	mul.wide.u32 	%rd16, %r136, 4;
	add.s64 	%rd17, %rd1, %rd16;
	add.s32 	%r117, %r133, %r43;
	ld.shared.u32 	%r118, [%r117];
	atom.global.add.u32 	%r119, [%rd17], %r118;
	add.s32 	%r120, %r116, %r22;
	mul.wide.u32 	%rd18, %r135, 4;
	add.s64 	%rd19, %rd1, %rd18;
	add.s32 	%r121, %r133, %r44;
	ld.shared.u32 	%r122, [%r121];
	atom.global.add.u32 	%r123, [%rd19], %r122;
	add.s32 	%r137, %r120, %r22;
	add.s32 	%r136, %r136, %r38;
	add.s32 	%r135, %r135, %r38;
	add.s32 	%r134, %r134, %r38;
	add.s32 	%r133, %r133, %r42;
	setp.lt.u32 	%p14, %r137, 256;
	@%p14 bra 	$L__BB3_16;
$L__BB3_17:
	ret;

}
	// .globl	_Z7get_cdfPjS_i
.visible .entry _Z7get_cdfPjS_i(
	.param .u64 .ptr .align 1 _Z7get_cdfPjS_i_param_0,
	.param .u64 .ptr .align 1 _Z7get_cdfPjS_i_param_1,
	.param .u32 _Z7get_cdfPjS_i_param_2
)
{
	.reg .pred 	%p<10>;
	.reg .b32 	%r<108>;
	.reg .b64 	%rd<20>;

	ld.param.u64 	%rd9, [_Z7get_cdfPjS_i_param_0];
	ld.param.u64 	%rd8, [_Z7get_cdfPjS_i_param_1];
	ld.param.u32 	%r31, [_Z7get_cdfPjS_i_param_2];
	cvta.to.global.u64 	%rd1, %rd9;
	mov.u32 	%r32, %ntid.x;
	mov.u32 	%r33, %ctaid.x;
	mov.u32 	%r34, %tid.x;
	mad.lo.s32 	%r1, %r32, %r33, %r34;
	setp.ge.u32 	%p1, %r1, %r31;
	@%p1 bra 	$L__BB4_14;
	add.s32 	%r2, %r1, 1;
	and.b32  	%r3, %r2, 15;
	setp.lt.u32 	%p2, %r1, 15;
	mov.b32 	%r100, 0;
	mov.u32 	%r107, %r100;
	@%p2 bra 	$L__BB4_4;
	and.b32  	%r100, %r2, -16;
	neg.s32 	%r94, %r100;
	add.s64 	%rd18, %rd1, 32;
	mov.b32 	%r107, 0;
$L__BB4_3:
	.pragma "nounroll";
	ld.global.u32 	%r38, [%rd18+-32];
	add.s32 	%r39, %r38, %r107;
	ld.global.u32 	%r40, [%rd18+-28];
	add.s32 	%r41, %r40, %r39;
	ld.global.u32 	%r42, [%rd18+-24];
	add.s32 	%r43, %r42, %r41;
	ld.global.u32 	%r44, [%rd18+-20];
	add.s32 	%r45, %r44, %r43;
	ld.global.u32 	%r46, [%rd18+-16];
	add.s32 	%r47, %r46, %r45;
	ld.global.u32 	%r48, [%rd18+-12];
	add.s32 	%r49, %r48, %r47;
	ld.global.u32 	%r50, [%rd18+-8];
	add.s32 	%r51, %r50, %r49;
	ld.global.u32 	%r52, [%rd18+-4];
	add.s32 	%r53, %r52, %r51;
	ld.global.u32 	%r54, [%rd18];
	add.s32 	%r55, %r54, %r53;
	ld.global.u32 	%r56, [%rd18+4];
	add.s32 	%r57, %r56, %r55;
	ld.global.u32 	%r58, [%rd18+8];
	add.s32 	%r59, %r58, %r57;
	ld.global.u32 	%r60, [%rd18+12];
	add.s32 	%r61, %r60, %r59;
	ld.global.u32 	%r62, [%rd18+16];
	add.s32 	%r63, %r62, %r61;
	ld.global.u32 	%r64, [%rd18+20];
	add.s32 	%r65, %r64, %r63;
	ld.global.u32 	%r66, [%rd18+24];
	add.s32 	%r67, %r66, %r65;
	ld.global.u32 	%r68, [%rd18+28];
	add.s32 	%r107, %r68, %r67;
	add.s32 	%r94, %r94, 16;
	add.s64 	%rd18, %rd18, 64;
	setp.ne.s32 	%p3, %r94, 0;
	@%p3 bra 	$L__BB4_3;
$L__BB4_4:
	setp.eq.s32 	%p4, %r3, 0;
	@%p4 bra 	$L__BB4_13;
	and.b32  	%r13, %r2, 7;
	setp.lt.u32 	%p5, %r3, 8;
	@%p5 bra 	$L__BB4_7;
	mul.wide.u32 	%rd10, %r100, 4;
	add.s64 	%rd11, %rd1, %rd10;
	ld.global.u32 	%r70, [%rd11];
	add.s32 	%r71, %r70, %r107;
	ld.global.u32 	%r72, [%rd11+4];
	add.s32 	%r73, %r72, %r71;
	ld.global.u32 	%r74, [%rd11+8];
	add.s32 	%r75, %r74, %r73;
	ld.global.u32 	%r76, [%rd11+12];
	add.s32 	%r77, %r76, %r75;
	ld.global.u32 	%r78, [%rd11+16];
	add.s32 	%r79, %r78, %r77;
	ld.global.u32 	%r80, [%rd11+20];
	add.s32 	%r81, %r80, %r79;
	ld.global.u32 	%r82, [%rd11+24];
	add.s32 	%r83, %r82, %r81;
	ld.global.u32 	%r84, [%rd11+28];
	add.s32 	%r107, %r84, %r83;
	add.s32 	%r100, %r100, 8;
$L__BB4_7:
	setp.eq.s32 	%p6, %r13, 0;
	@%p6 bra 	$L__BB4_13;
	and.b32  	%r19, %r2, 3;
	setp.lt.u32 	%p7, %r13, 4;
	@%p7 bra 	$L__BB4_10;
	mul.wide.u32 	%rd12, %r100, 4;
	add.s64 	%rd13, %rd1, %rd12;
	ld.global.u32 	%r86, [%rd13];
	add.s32 	%r87, %r86, %r107;
	ld.global.u32 	%r88, [%rd13+4];
	add.s32 	%r89, %r88, %r87;
	ld.global.u32 	%r90, [%rd13+8];
	add.s32 	%r91, %r90, %r89;
	ld.global.u32 	%r92, [%rd13+12];
	add.s32 	%r107, %r92, %r91;
	add.s32 	%r100, %r100, 4;
$L__BB4_10:
	setp.eq.s32 	%p8, %r19, 0;
	@%p8 bra 	$L__BB4_13;
	mul.wide.u32 	%rd14, %r100, 4;
	add.s64 	%rd19, %rd1, %rd14;
	neg.s32 	%r105, %r19;
$L__BB4_12:
	.pragma "nounroll";
	ld.global.u32 	%r93, [%rd19];
	add.s32 	%r107, %r93, %r107;
	add.s64 	%rd19, %rd19, 4;
	add.s32 	%r105, %r105, 1;
	setp.ne.s32 	%p9, %r105, 0;
	@%p9 bra 	$L__BB4_12;
$L__BB4_13:
	cvta.to.global.u64 	%rd15, %rd8;
	mul.wide.u32 	%rd16, %r1, 4;
	add.s64 	%rd17, %rd15, %rd16;
	st.global.u32 	[%rd17], %r107;
$L__BB4_14:
	ret;

}
	// .globl	_Z13kernel_warmupPhS_
.visible .entry _Z13kernel_warmupPhS_(
	.param .u64 .ptr .align 1 _Z13kernel_warmupPhS__param_0,
	.param .u64 .ptr .align 1 _Z13kernel_warmupPhS__param_1
)
{
	.reg .b32 	%r<18>;
	.reg .b64 	%rd<5>;

	ld.param.u64 	%rd1, [_Z13kernel_warmupPhS__param_1];
	cvta.to.global.u64 	%rd2, %rd1;
	mov.u32 	%r1, %ctaid.x;
	shl.b32 	%r2, %r1, 4;
	mov.u32 	%r3, %tid.x;
	add.s32 	%r4, %r2, %r3;
	mov.u32 	%r5, %ctaid.y;
	mov.u32 	%r6, %tid.y;
	shl.b32 	%r7, %r5, 8;
	shl.b32 	%r8, %r6, 4;
	add.s32 	%r9, %r7, %r8;
	mov.u32 	%r10, %nctaid.x;
	mad.lo.s32 	%r11, %r9, %r10, %r4;
	mul.hi.s32 	%r12, %r4, -2139062143;
	add.s32 	%r13, %r12, %r4;
	shr.u32 	%r14, %r13, 31;
	shr.u32 	%r15, %r13, 7;
	add.s32 	%r16, %r15, %r14;
	add.s32 	%r17, %r4, %r16;
	cvt.s64.s32 	%rd3, %r11;
	add.s64 	%rd4, %rd2, %rd3;
	st.global.u8 	[%rd4], %r17;
	ret;

}


// ===== COMPILED SASS (sm_100) =====

	.target	sm_100

	.elftype	@"ET_EXEC"


//--------------------- .note.nv.tkinfo           --------------------------
	.section	.note.nv.tkinfo,"",@"SHT_NOTE"
	.sectionflags	@"SHF_NOTE_NV_TKINFO"
	.tkinfo
        /*0018*/ 	.word	0x00000002
        /*0030*/ 	.string	""
        /*0030*/ 	.string	"ptxas"
        /*0030*/ 	.string	"Cuda compilation tools, release 13.0, V13.0.88"
        /*0030*/ 	.string	"Build cuda_13.0.r13.0/compiler.36424714_0"
        /*0030*/ 	.string	"-arch sm_100 -m 64 "



//--------------------- .note.nv.cuinfo           --------------------------
	.section	.note.nv.cuinfo,"",@"SHT_NOTE"
	.sectionflags	@"SHF_NOTE_NV_CUINFO"
        /*0018*/ 	.short	0x0002
        /*001a*/ 	.short	0x0064
        /*001c*/ 	.short	0x0082
	.zero		2


//--------------------- .nv.info                  --------------------------
	.section	.nv.info,"",@"SHT_CUDA_INFO"
	.align	4


	//----- nvinfo : EIATTR_REGCOUNT
	.align		4
        /*0000*/ 	.byte	0x04, 0x2f
        /*0002*/ 	.short	(.L_1 - .L_0)
	.align		4
.L_0:
        /*0004*/ 	.word	index@(_Z6kernelPhPjS_jj)
        /*0008*/ 	.word	0x00000010


	//----- nvinfo : EIATTR_FRAME_SIZE
	.align		4
.L_1:
        /*000c*/ 	.byte	0x04, 0x11
        /*000e*/ 	.short	(.L_3 - .L_2)
	.align		4
.L_2:
        /*0010*/ 	.word	index@($__internal_0_$__cuda_sm3x_div_rn_noftz_f32_slowpath)
        /*0014*/ 	.word	0x00000000


	//----- nvinfo : EIATTR_FRAME_SIZE
	.align		4
.L_3:
        /*0018*/ 	.byte	0x04, 0x11
        /*001a*/ 	.short	(.L_5 - .L_4)
	.align		4
.L_4:
        /*001c*/ 	.word	index@(_Z6kernelPhPjS_jj)
        /*0020*/ 	.word	0x00000000


	//----- nvinfo : EIATTR_REGCOUNT
	.align		4
.L_5:
        /*0024*/ 	.byte	0x04, 0x2f
        /*0026*/ 	.short	(.L_7 - .L_6)
	.align		4
.L_6:
        /*0028*/ 	.word	index@(_Z13get_histogramPhPj)
        /*002c*/ 	.word	0x0000000a


	//----- nvinfo : EIATTR_FRAME_SIZE
	.align		4
.L_7:
        /*0030*/ 	.byte	0x04, 0x11
        /*0032*/ 	.short	(.L_9 - .L_8)
	.align		4
.L_8:
        /*0034*/ 	.word	index@(_Z13get_histogramPhPj)
        /*0038*/ 	.word	0x00000000


	//----- nvinfo : EIATTR_REGCOUNT
	.align		4
.L_9:
        /*003c*/ 	.byte	0x04, 0x2f
        /*003e*/ 	.short	(.L_11 - .L_10)
	.align		4
.L_10:
        /*0040*/ 	.word	index@(_Z24histogram1DPerThread4x64PjPKhi)
        /*0044*/ 	.word	0x0000001c


	//----- nvinfo : EIATTR_FRAME_SIZE
	.align		4
.L_11:
        /*0048*/ 	.byte	0x04, 0x11
        /*004a*/ 	.short	(.L_13 - .L_12)
	.align		4
.L_12:
        /*004c*/ 	.word	index@(_Z24histogram1DPerThread4x64PjPKhi)
        /*0050*/ 	.word	0x00000000


	//----- nvinfo : EIATTR_REGCOUNT
	.align		4
.L_13:
        /*0054*/ 	.byte	0x04, 0x2f
        /*0056*/ 	.short	(.L_15 - .L_14)
	.align		4
.L_14:
        /*0058*/ 	.word	index@(_Z19histogram1DPerBlockPjPKhi)
        /*005c*/ 	.word	0x0000001a


	//----- nvinfo : EIATTR_FRAME_SIZE
	.align		4
.L_15:
        /*0060*/ 	.byte	0x04, 0x11
        /*0062*/ 	.short	(.L_17 - .L_16)
	.align		4
.L_16:
        /*0064*/ 	.word	index@(_Z19histogram1DPerBlockPjPKhi)
        /*0068*/ 	.word	0x00000000


	//----- nvinfo : EIATTR_REGCOUNT
	.align		4
.L_17:
        /*006c*/ 	.byte	0x04, 0x2f
        /*006e*/ 	.short	(.L_19 - .L_18)
	.align		4
.L_18:
        /*0070*/ 	.word	index@(_Z7get_cdfPjS_i)
        /*0074*/ 	.word	0x0000001b


	//----- nvinfo : EIATTR_FRAME_SIZE
	.align		4
.L_19:
        /*0078*/ 	.byte	0x04, 0x11
        /*007a*/ 	.short	(.L_21 - .L_20)
	.align		4
.L_20:
        /*007c*/ 	.word	index@(_Z7get_cdfPjS_i)
        /*0080*/ 	.word	0x00000000


	//----- nvinfo : EIATTR_REGCOUNT
	.align		4
.L_21:
        /*0084*/ 	.byte	0x04, 0x2f
        /*0086*/ 	.short	(.L_23 - .L_22)
	.align		4
.L_22:
        /*0088*/ 	.word	index@(_Z13kernel_warmupPhS_)
        /*008c*/ 	.word	0x0000000a


	//----- nvinfo : EIATTR_FRAME_SIZE
	.align		4
.L_23:
        /*0090*/ 	.byte	0x04, 0x11
        /*0092*/ 	.short	(.L_25 - .L_24)
	.align		4
.L_24:
        /*0094*/ 	.word	index@(_Z13kernel_warmupPhS_)
        /*0098*/ 	.word	0x00000000


	//----- nvinfo : EIATTR_MIN_STACK_SIZE
	.align		4
.L_25:
        /*009c*/ 	.byte	0x04, 0x12
        /*009e*/ 	.short	(.L_27 - .L_26)
	.align		4
.L_26:
        /*00a0*/ 	.word	index@(_Z13kernel_warmupPhS_)
        /*00a4*/ 	.word	0x00000000


	//----- nvinfo : EIATTR_MIN_STACK_SIZE
	.align		4
.L_27:
        /*00a8*/ 	.byte	0x04, 0x12
        /*00aa*/ 	.short	(.L_29 - .L_28)
	.align		4
.L_28:
        /*00ac*/ 	.word	index@(_Z7get_cdfPjS_i)
        /*00b0*/ 	.word	0x00000000


	//----- nvinfo : EIATTR_MIN_STACK_SIZE
	.align		4
.L_29:
        /*00b4*/ 	.byte	0x04, 0x12
        /*00b6*/ 	.short	(.L_31 - .L_30)
	.align		4
.L_30:
        /*00b8*/ 	.word	index@(_Z19histogram1DPerBlockPjPKhi)
        /*00bc*/ 	.word	0x00000000


	//----- nvinfo : EIATTR_MIN_STACK_SIZE
	.align		4
.L_31:
        /*00c0*/ 	.byte	0x04, 0x12
        /*00c2*/ 	.short	(.L_33 - .L_32)
	.align		4
.L_32:
        /*00c4*/ 	.word	index@(_Z24histogram1DPerThread4x64PjPKhi)
        /*00c8*/ 	.word	0x00000000


	//----- nvinfo : EIATTR_MIN_STACK_SIZE
	.align		4
.L_33:
        /*00cc*/ 	.byte	0x04, 0x12
        /*00ce*/ 	.short	(.L_35 - .L_34)
	.align		4
.L_34:
        /*00d0*/ 	.word	index@(_Z13get_histogramPhPj)
        /*00d4*/ 	.word	0x00000000


	//----- nvinfo : EIATTR_MIN_STACK_SIZE
	.align		4
.L_35:
        /*00d8*/ 	.byte	0x04, 0x12
        /*00da*/ 	.short	(.L_37 - .L_36)
	.align		4
.L_36:
        /*00dc*/ 	.word	index@(_Z6kernelPhPjS_jj)
        /*00e0*/ 	.word	0x00000000
.L_37:


//--------------------- .nv.compat                --------------------------
	.section	.nv.compat,"",@"SHT_CUDA_COMPAT_INFO"
	.align	4
        /*0000*/ 	.byte	0x02, 0x09, 0x00, 0x00, 0x02, 0x02, 0x01, 0x00, 0x02, 0x05, 0x05, 0x00, 0x03, 0x07, 0x01, 0x01
        /*0010*/ 	.byte	0x02, 0x03, 0x00, 0x00, 0x02, 0x06, 0x01, 0x00, 0x04, 0x0b, 0x08, 0x00, 0x01, 0x00, 0x00, 0x00
        /*0020*/ 	.byte	0x00, 0x00, 0x00, 0x00


//--------------------- .nv.info._Z13kernel_warmupPhS_ --------------------------
	.section	.nv.info._Z13kernel_warmupPhS_,"",@"SHT_CUDA_INFO"
	.sectionflags	@""
	.align	4


	//----- nvinfo : EIATTR_CUDA_API_VERSION
	.align		4
        /*0000*/ 	.byte	0x04, 0x37
        /*0002*/ 	.short	(.L_39 - .L_38)
.L_38:
        /*0004*/ 	.word	0x00000082


	//----- nvinfo : EIATTR_KPARAM_INFO
	.align		4
.L_39:
        /*0008*/ 	.byte	0x04, 0x17
        /*000a*/ 	.short	(.L_41 - .L_40)
.L_40:
        /*000c*/ 	.word	0x00000000
        /*0010*/ 	.short	0x0001
        /*0012*/ 	.short	0x0008
        /*0014*/ 	.byte	0x00, 0xf5, 0x21, 0x00


	//----- nvinfo : EIATTR_KPARAM_INFO
	.align		4
.L_41:
        /*0018*/ 	.byte	0x04, 0x17
        /*001a*/ 	.short	(.L_43 - .L_42)
.L_42:
        /*001c*/ 	.word	0x00000000
        /*0020*/ 	.short	0x0000
        /*0022*/ 	.short	0x0000
        /*0024*/ 	.byte	0x00, 0xf5, 0x21, 0x00


	//----- nvinfo : EIATTR_SPARSE_MMA_MASK
	.align		4
.L_43:
        /*0028*/ 	.byte	0x03, 0x50
        /*002a*/ 	.short	0x0000


	//----- nvinfo : EIATTR_MAXREG_COUNT
	.align		4
        /*002c*/ 	.byte	0x03, 0x1b
        /*002e*/ 	.short	0x00ff


	//----- nvinfo : EIATTR_MERCURY_ISA_VERSION
	.align		4
        /*0030*/ 	.byte	0x03, 0x5f
        /*0032*/ 	.short	0x0101


	//----- nvinfo : EIATTR_VRC_CTA_INIT_COUNT
	.align		4
        /*0034*/ 	.byte	0x02, 0x4a
	.zero		1
	.zero		1


	//----- nvinfo : EIATTR_EXIT_INSTR_OFFSETS
	.align		4
        /*0038*/ 	.byte	0x04, 0x1c
        /*003a*/ 	.short	(.L_45 - .L_44)


	//   ....[0]....
.L_44:
        /*003c*/ 	.word	0x00000140


	//----- nvinfo : EIATTR_CBANK_PARAM_SIZE
	.align		4
.L_45:
        /*0040*/ 	.byte	0x03, 0x19
        /*0042*/ 	.short	0x0010


	//----- nvinfo : EIATTR_PARAM_CBANK
	.align		4
        /*0044*/ 	.byte	0x04, 0x0a
        /*0046*/ 	.short	(.L_47 - .L_46)
	.align		4
.L_46:
        /*0048*/ 	.word	index@(.nv.constant0._Z13kernel_warmupPhS_)
        /*004c*/ 	.short	0x0380
        /*004e*/ 	.short	0x0010


	//----- nvinfo : EIATTR_SW_WAR
	.align		4
.L_47:
        /*0050*/ 	.byte	0x04, 0x36
        /*0052*/ 	.short	(.L_49 - .L_48)
.L_48:
        /*0054*/ 	.word	0x00000008
.L_49:


//--------------------- .nv.info._Z7get_cdfPjS_i  --------------------------
	.section	.nv.info._Z7get_cdfPjS_i,"",@"SHT_CUDA_INFO"
	.sectionflags	@""
	.align	4


	//----- nvinfo : EIATTR_CUDA_API_VERSION
	.align		4
        /*0000*/ 	.byte	0x04, 0x37
        /*0002*/ 	.short	(.L_51 - .L_50)
.L_50:
        /*0004*/ 	.word	0x00000082


	//----- nvinfo : EIATTR_KPARAM_INFO
	.align		4
.L_51:
        /*0008*/ 	.byte	0x04, 0x17
        /*000a*/ 	.short	(.L_53 - .L_52)
.L_52:
        /*000c*/ 	.word	0x00000000
        /*0010*/ 	.short	0x0002
        /*0012*/ 	.short	0x0010
        /*0014*/ 	.byte	0x00, 0xf0, 0x11, 0x00


	//----- nvinfo : EIATTR_KPARAM_INFO
	.align		4
.L_53:
        /*0018*/ 	.byte	0x04, 0x17
        /*001a*/ 	.short	(.L_55 - .L_54)
.L_54:
        /*001c*/ 	.word	0x00000000
        /*0020*/ 	.short	0x0001
        /*0022*/ 	.short	0x0008
        /*0024*/ 	.byte	0x00, 0xf5, 0x21, 0x00


	//----- nvinfo : EIATTR_KPARAM_INFO
	.align		4
.L_55:
        /*0028*/ 	.byte	0x04, 0x17
        /*002a*/ 	.short	(.L_57 - .L_56)
.L_56:
        /*002c*/ 	.word	0x00000000
        /*0030*/ 	.short	0x0000
        /*0032*/ 	.short	0x0000
        /*0034*/ 	.byte	0x00, 0xf5, 0x21, 0x00


	//----- nvinfo : EIATTR_SPARSE_MMA_MASK
	.align		4
.L_57:
        /*0038*/ 	.byte	0x03, 0x50
        /*003a*/ 	.short	0x0000


	//----- nvinfo : EIATTR_MAXREG_COUNT
	.align		4
        /*003c*/ 	.byte	0x03, 0x1b
        /*003e*/ 	.short	0x00ff


	//----- nvinfo : EIATTR_MERCURY_ISA_VERSION
	.align		4
        /*0040*/ 	.byte	0x03, 0x5f
        /*0042*/ 	.short	0x0101


	//----- nvinfo : EIATTR_VRC_CTA_INIT_COUNT
	.align		4
        /*0044*/ 	.byte	0x02, 0x4a
	.zero		1
	.zero		1


	//----- nvinfo : EIATTR_EXIT_INSTR_OFFSETS
	.align		4
        /*0048*/ 	.byte	0x04, 0x1c
        /*004a*/ 	.short	(.L_59 - .L_58)


	//   ....[0]....
.L_58:
        /*004c*/ 	.word	0x00000070


	//   ....[1]....
        /*0050*/ 	.word	0x000006e0


	//----- nvinfo : EIATTR_CRS_STACK_SIZE
	.align		4
.L_59:
        /*0054*/ 	.byte	0x04, 0x1e
        /*0056*/ 	.short	(.L_61 - .L_60)
.L_60:
        /*0058*/ 	.word	0x00000000


	//----- nvinfo : EIATTR_CBANK_PARAM_SIZE
	.align		4
.L_61:
        /*005c*/ 	.byte	0x03, 0x19
        /*005e*/ 	.short	0x0014


	//----- nvinfo : EIATTR_PARAM_CBANK
	.align		4
        /*0060*/ 	.byte	0x04, 0x0a
        /*0062*/ 	.short	(.L_63 - .L_62)
	.align		4
.L_62:
        /*0064*/ 	.word	index@(.nv.constant0._Z7get_cdfPjS_i)
        /*0068*/ 	.short	0x0380
        /*006a*/ 	.short	0x0014


	//----- nvinfo : EIATTR_SW_WAR
	.align		4
.L_63:
        /*006c*/ 	.byte	0x04, 0x36
        /*006e*/ 	.short	(.L_65 - .L_64)
.L_64:
        /*0070*/ 	.word	0x00000008
.L_65:


//--------------------- .nv.info._Z19histogram1DPerBlockPjPKhi --------------------------
	.section	.nv.info._Z19histogram1DPerBlockPjPKhi,"",@"SHT_CUDA_INFO"
	.sectionflags	@""
	.align	4


	//----- nvinfo : EIATTR_CUDA_API_VERSION
	.align		4
        /*0000*/ 	.byte	0x04, 0x37
        /*0002*/ 	.short	(.L_67 - .L_66)
.L_66:
        /*0004*/ 	.word	0x00000082


	//----- nvinfo : EIATTR_KPARAM_INFO
	.align		4
.L_67:
        /*0008*/ 	.byte	0x04, 0x17
        /*000a*/ 	.short	(.L_69 - .L_68)
.L_68:
        /*000c*/ 	.word	0x00000000
        /*0010*/ 	.short	0x0002
        /*0012*/ 	.short	0x0010
        /*0014*/ 	.byte	0x00, 0xf0, 0x11, 0x00


	//----- nvinfo : EIATTR_KPARAM_INFO
	.align		4
.L_69:
        /*0018*/ 	.byte	0x04, 0x17
        /*001a*/ 	.short	(.L_71 - .L_70)
.L_70:
        /*001c*/ 	.word	0x00000000
        /*0020*/ 	.short	0x0001
        /*0022*/ 	.short	0x0008
        /*0024*/ 	.byte	0x00, 0xf5, 0x21, 0x00


	//----- nvinfo : EIATTR_KPARAM_INFO
	.align		4
.L_71:
        /*0028*/ 	.byte	0x04, 0x17
        /*002a*/ 	.short	(.L_73 - .L_72)
.L_72:
        /*002c*/ 	.word	0x00000000
        /*0030*/ 	.short	0x0000
        /*0032*/ 	.short	0x0000
        /*0034*/ 	.byte	0x00, 0xf5, 0x21, 0x00


	//----- nvinfo : EIATTR_SPARSE_MMA_MASK
	.align		4
.L_73:
        /*0038*/ 	.byte	0x03, 0x50
        /*003a*/ 	.short	0x0000


	//----- nvinfo : EIATTR_MAXREG_COUNT
	.align		4
        /*003c*/ 	.byte	0x03, 0x1b
        /*003e*/ 	.short	0x00ff


	//----- nvinfo : EIATTR_NUM_BARRIERS
	.align		4
        /*0040*/ 	.byte	0x02, 0x4c
        /*0042*/ 	.byte	0x01
	.zero		1


	//----- nvinfo : EIATTR_MERCURY_ISA_VERSION
	.align		4
        /*0044*/ 	.byte	0x03, 0x5f
        /*0046*/ 	.short	0x0101


	//----- nvinfo : EIATTR_VRC_CTA_INIT_COUNT
	.align		4
        /*0048*/ 	.byte	0x02, 0x4a
	.zero		1
	.zero		1


	//----- nvinfo : EIATTR_EXIT_INSTR_OFFSETS
	.align		4
        /*004c*/ 	.byte	0x04, 0x1c
        /*004e*/ 	.short	(.L_75 - .L_74)


	//   ....[0]....
.L_74:
        /*0050*/ 	.word	0x000006a0


	//   ....[1]....
        /*0054*/ 	.word	0x000009a0


	//   ....[2]....
        /*0058*/ 	.word	0x00000ba0


	//----- nvinfo : EIATTR_CRS_STACK_SIZE
	.align		4
.L_75:
        /*005c*/ 	.byte	0x04, 0x1e
        /*005e*/ 	.short	(.L_77 - .L_76)
.L_76:
        /*0060*/ 	.word	0x00000000


	//----- nvinfo : EIATTR_CBANK_PARAM_SIZE
	.align		4
.L_77:
        /*0064*/ 	.byte	0x03, 0x19
        /*0066*/ 	.short	0x0014


	//----- nvinfo : EIATTR_PARAM_CBANK
	.align		4
        /*0068*/ 	.byte	0x04, 0x0a
        /*006a*/ 	.short	(.L_79 - .L_78)
	.align		4
.L_78:
        /*006c*/ 	.word	index@(.nv.constant0._Z19histogram1DPerBlockPjPKhi)
        /*0070*/ 	.short	0x0380
        /*0072*/ 	.short	0x0014


	//----- nvinfo : EIATTR_SW_WAR
	.align		4
.L_79:
        /*0074*/ 	.byte	0x04, 0x36
        /*0076*/ 	.short	(.L_81 - .L_80)
.L_80:
        /*0078*/ 	.word	0x00000008
.L_81:


//--------------------- .nv.info._Z24histogram1DPerThread4x64PjPKhi --------------------------
	.section	.nv.info._Z24histogram1DPerThread4x64PjPKhi,"",@"SHT_CUDA_INFO"
	.sectionflags	@""
	.align	4


	//----- nvinfo : EIATTR_CUDA_API_VERSION
	.align		4
        /*0000*/ 	.byte	0x04, 0x37
        /*0002*/ 	.short	(.L_83 - .L_82)
.L_82:
        /*0004*/ 	.word	0x00000082


	//----- nvinfo : EIATTR_KPARAM_INFO
	.align		4
.L_83:
        /*0008*/ 	.byte	0x04, 0x17
        /*000a*/ 	.short	(.L_85 - .L_84)
.L_84:
        /*000c*/ 	.word	0x00000000
        /*0010*/ 	.short	0x0002
        /*0012*/ 	.short	0x0010
        /*0014*/ 	.byte	0x00, 0xf0, 0x11, 0x00


	//----- nvinfo : EIATTR_KPARAM_INFO
	.align		4
.L_85:
        /*0018*/ 	.byte	0x04, 0x17
        /*001a*/ 	.short	(.L_87 - .L_86)
.L_86:
        /*001c*/ 	.word	0x00000000
        /*0020*/ 	.short	0x0001
        /*0022*/ 	.short	0x0008
        /*0024*/ 	.byte	0x00, 0xf5, 0x21, 0x00


	//----- nvinfo : EIATTR_KPARAM_INFO
	.align		4
.L_87:
        /*0028*/ 	.byte	0x04, 0x17
        /*002a*/ 	.short	(.L_89 - .L_88)
.L_88:
        /*002c*/ 	.word	0x00000000
        /*0030*/ 	.short	0x0000
        /*0032*/ 	.short	0x0000
        /*0034*/ 	.byte	0x00, 0xf5, 0x21, 0x00


	//----- nvinfo : EIATTR_SPARSE_MMA_MASK
	.align		4
.L_89:
        /*0038*/ 	.byte	0x03, 0x50
        /*003a*/ 	.short	0x0000


	//----- nvinfo : EIATTR_MAXREG_COUNT
	.align		4
        /*003c*/ 	.byte	0x03, 0x1b
        /*003e*/ 	.short	0x00ff


	//----- nvinfo : EIATTR_NUM_BARRIERS
	.align		4
        /*0040*/ 	.byte	0x02, 0x4c
        /*0042*/ 	.byte	0x01
	.zero		1


	//----- nvinfo : EIATTR_MERCURY_ISA_VERSION
	.align		4
        /*0044*/ 	.byte	0x03, 0x5f
        /*0046*/ 	.short	0x0101


	//----- nvinfo : EIATTR_VRC_CTA_INIT_COUNT
	.align		4
        /*0048*/ 	.byte	0x02, 0x4a
	.zero		1
	.zero		1


	//----- nvinfo : EIATTR_EXIT_INSTR_OFFSETS
	.align		4
        /*004c*/ 	.byte	0x04, 0x1c
        /*004e*/ 	.short	(.L_91 - .L_90)


	//   ....[0]....
.L_90:
        /*0050*/ 	.word	0x00000030


	//   ....[1]....
        /*0054*/ 	.word	0x00001290


	//----- nvinfo : EIATTR_CRS_STACK_SIZE
	.align		4
.L_91:
        /*0058*/ 	.byte	0x04, 0x1e
        /*005a*/ 	.short	(.L_93 - .L_92)
.L_92:
        /*005c*/ 	.word	0x00000000


	//----- nvinfo : EIATTR_CBANK_PARAM_SIZE
	.align		4
.L_93:
        /*0060*/ 	.byte	0x03, 0x19
        /*0062*/ 	.short	0x0014


	//----- nvinfo : EIATTR_PARAM_CBANK
	.align		4
        /*0064*/ 	.byte	0x04, 0x0a
        /*0066*/ 	.short	(.L_95 - .L_94)
	.align		4
.L_94:
        /*0068*/ 	.word	index@(.nv.constant0._Z24histogram1DPerThread4x64PjPKhi)
        /*006c*/ 	.short	0x0380
        /*006e*/ 	.short	0x0014


	//----- nvinfo : EIATTR_SW_WAR
	.align		4
.L_95:
        /*0070*/ 	.byte	0x04, 0x36
        /*0072*/ 	.short	(.L_97 - .L_96)
.L_96:
        /*0074*/ 	.word	0x00000008
.L_97:


//--------------------- .nv.info._Z13get_histogramPhPj --------------------------
	.section	.nv.info._Z13get_histogramPhPj,"",@"SHT_CUDA_INFO"
	.sectionflags	@""
	.align	4


	//----- nvinfo : EIATTR_CUDA_API_VERSION
	.align		4
        /*0000*/ 	.byte	0x04, 0x37
        /*0002*/ 	.short	(.L_99 - .L_98)
.L_98:
        /*0004*/ 	.word	0x00000082


	//----- nvinfo : EIATTR_KPARAM_INFO
	.align		4
.L_99:
        /*0008*/ 	.byte	0x04, 0x17
        /*000a*/ 	.short	(.L_101 - .L_100)
.L_100:
        /*000c*/ 	.word	0x00000000
        /*0010*/ 	.short	0x0001
        /*0012*/ 	.short	0x0008
        /*0014*/ 	.byte	0x00, 0xf5, 0x21, 0x00


	//----- nvinfo : EIATTR_KPARAM_INFO
	.align		4
.L_101:
        /*0018*/ 	.byte	0x04, 0x17
        /*001a*/ 	.short	(.L_103 - .L_102)
.L_102:
        /*001c*/ 	.word	0x00000000
        /*0020*/ 	.short	0x0000
        /*0022*/ 	.short	0x0000
        /*0024*/ 	.byte	0x00, 0xf5, 0x21, 0x00


	//----- nvinfo : EIATTR_SPARSE_MMA_MASK
	.align		4
.L_103:
        /*0028*/ 	.byte	0x03, 0x50
        /*002a*/ 	.short	0x0000


	//----- nvinfo : EIATTR_MAXREG_COUNT
	.align		4
        /*002c*/ 	.byte	0x03, 0x1b
        /*002e*/ 	.short	0x00ff


	//----- nvinfo : EIATTR_MERCURY_ISA_VERSION
	.align		4
        /*0030*/ 	.byte	0x03, 0x5f
        /*0032*/ 	.short	0x0101


	//----- nvinfo : EIATTR_VRC_CTA_INIT_COUNT
	.align		4
        /*0034*/ 	.byte	0x02, 0x4a
	.zero		1
	.zero		1


	//----- nvinfo : EIATTR_EXIT_INSTR_OFFSETS
	.align		4
        /*0038*/ 	.byte	0x04, 0x1c
        /*003a*/ 	.short	(.L_105 - .L_104)


	//   ....[0]....
.L_104:
        /*003c*/ 	.word	0x00000050


	//   ....[1]....
        /*0040*/ 	.word	0x00000160


	//----- nvinfo : EIATTR_CBANK_PARAM_SIZE
	.align		4
.L_105:
        /*0044*/ 	.byte	0x03, 0x19
        /*0046*/ 	.short	0x0010


	//----- nvinfo : EIATTR_PARAM_CBANK
	.align		4
        /*0048*/ 	.byte	0x04, 0x0a
        /*004a*/ 	.short	(.L_107 - .L_106)
	.align		4
.L_106:
        /*004c*/ 	.word	index@(.nv.constant0._Z13get_histogramPhPj)
        /*0050*/ 	.short	0x0380
        /*0052*/ 	.short	0x0010


	//----- nvinfo : EIATTR_SW_WAR
	.align		4
.L_107:
        /*0054*/ 	.byte	0x04, 0x36
        /*0056*/ 	.short	(.L_109 - .L_108)
.L_108:
        /*0058*/ 	.word	0x00000008
.L_109:


//--------------------- .nv.info._Z6kernelPhPjS_jj --------------------------
	.section	.nv.info._Z6kernelPhPjS_jj,"",@"SHT_CUDA_INFO"
	.sectionflags	@""
	.align	4


	//----- nvinfo : EIATTR_CUDA_API_VERSION
	.align		4
        /*0000*/ 	.byte	0x04, 0x37
        /*0002*/ 	.short	(.L_111 - .L_110)
.L_110:
        /*0004*/ 	.word	0x00000082


	//----- nvinfo : EIATTR_KPARAM_INFO
	.align		4
.L_111:
        /*0008*/ 	.byte	0x04, 0x17
        /*000a*/ 	.short	(.L_113 - .L_112)
.L_112:
        /*000c*/ 	.word	0x00000000
        /*0010*/ 	.short	0x0004
        /*0012*/ 	.short	0x001c
        /*0014*/ 	.byte	0x00, 0xf0, 0x11, 0x00


	//----- nvinfo : EIATTR_KPARAM_INFO
	.align		4
.L_113:
        /*0018*/ 	.byte	0x04, 0x17
        /*001a*/ 	.short	(.L_115 - .L_114)
.L_114:
        /*001c*/ 	.word	0x00000000
        /*0020*/ 	.short	0x0003
        /*0022*/ 	.short	0x0018
        /*0024*/ 	.byte	0x00, 0xf0, 0x11, 0x00


	//----- nvinfo : EIATTR_KPARAM_INFO
	.align		4
.L_115:
        /*0028*/ 	.byte	0x04, 0x17
        /*002a*/ 	.short	(.L_117 - .L_116)
.L_116:
        /*002c*/ 	.word	0x00000000
        /*0030*/ 	.short	0x0002
        /*0032*/ 	.short	0x0010
        /*0034*/ 	.byte	0x00, 0xf5, 0x21, 0x00


	//----- nvinfo : EIATTR_KPARAM_INFO
	.align		4
.L_117:
        /*0038*/ 	.byte	0x04, 0x17
        /*003a*/ 	.short	(.L_119 - .L_118)
.L_118:
        /*003c*/ 	.word	0x00000000
        /*0040*/ 	.short	0x0001
        /*0042*/ 	.short	0x0008
        /*0044*/ 	.byte	0x00, 0xf5, 0x21, 0x00


	//----- nvinfo : EIATTR_KPARAM_INFO
	.align		4
.L_119:
        /*0048*/ 	.byte	0x04, 0x17
        /*004a*/ 	.short	(.L_121 - .L_120)
.L_120:
        /*004c*/ 	.word	0x00000000
        /*0050*/ 	.short	0x0000
        /*0052*/ 	.short	0x0000
        /*0054*/ 	.byte	0x00, 0xf5, 0x21, 0x00


	//----- nvinfo : EIATTR_SPARSE_MMA_MASK
	.align		4
.L_121:
        /*0058*/ 	.byte	0x03, 0x50
        /*005a*/ 	.short	0x0000


	//----- nvinfo : EIATTR_MAXREG_COUNT
	.align		4
        /*005c*/ 	.byte	0x03, 0x1b
        /*005e*/ 	.short	0x00ff


	//----- nvinfo : EIATTR_MERCURY_ISA_VERSION
	.align		4
        /*0060*/ 	.byte	0x03, 0x5f
        /*0062*/ 	.short	0x0101


	//----- nvinfo : EIATTR_VRC_CTA_INIT_COUNT
	.align		4
        /*0064*/ 	.byte	0x02, 0x4a
	.zero		1
	.zero		1


	//----- nvinfo : EIATTR_EXIT_INSTR_OFFSETS
	.align		4
        /*0068*/ 	.byte	0x04, 0x1c
        /*006a*/ 	.short	(.L_123 - .L_122)


	//   ....[0]....
.L_122:
        /*006c*/ 	.word	0x000002b0


	//----- nvinfo : EIATTR_CRS_STACK_SIZE
	.align		4
.L_123:
        /*0070*/ 	.byte	0x04, 0x1e
        /*0072*/ 	.short	(.L_125 - .L_124)
.L_124:
        /*0074*/ 	.word	0x00000000


	//----- nvinfo : EIATTR_CBANK_PARAM_SIZE
	.align		4
.L_125:
        /*0078*/ 	.byte	0x03, 0x19
        /*007a*/ 	.short	0x0020


	//----- nvinfo : EIATTR_PARAM_CBANK
	.align		4
        /*007c*/ 	.byte	0x04, 0x0a
        /*007e*/ 	.short	(.L_127 - .L_126)
	.align		4
.L_126:
        /*0080*/ 	.word	index@(.nv.constant0._Z6kernelPhPjS_jj)
        /*0084*/ 	.short	0x0380
        /*0086*/ 	.short	0x0020


	//----- nvinfo : EIATTR_SW_WAR
	.align		4
.L_127:
        /*0088*/ 	.byte	0x04, 0x36
        /*008a*/ 	.short	(.L_129 - .L_128)
.L_128:
        /*008c*/ 	.word	0x00000008
.L_129:


//--------------------- .nv.callgraph             --------------------------
	.section	.nv.callgraph,"",@"SHT_CUDA_CALLGRAPH"
	.align	4
	.sectionentsize	8
	.align		4
        /*0000*/ 	.word	0x00000000
	.align		4
        /*0004*/ 	.word	0xffffffff
	.align		4
        /*0008*/ 	.word	0x00000000
	.align		4
        /*000c*/ 	.word	0xfffffffe
	.align		4
        /*0010*/ 	.word	0x00000000
	.align		4
        /*0014*/ 	.word	0xfffffffd
	.align		4
        /*0018*/ 	.word	0x00000000
	.align		4
        /*001c*/ 	.word	0xfffffffc


//--------------------- .text._Z13kernel_warmupPhS_ --------------------------
	.section	.text._Z13kernel_warmupPhS_,"ax",@progbits
	.align	128
        .global         _Z13kernel_warmupPhS_
        .type           _Z13kernel_warmupPhS_,@function
        .size           _Z13kernel_warmupPhS_,(.L_x_54 - _Z13kernel_warmupPhS_)
        .other          _Z13kernel_warmupPhS_,@"STO_CUDA_ENTRY STV_DEFAULT"
_Z13kernel_warmupPhS_:
.text._Z13kernel_warmupPhS_:
[----:B------:R-:W-:Y:S01]  /*0000*/  LDC R1, c[0x0][0x37c] ;  /* 0x0000df00ff017b82 */ /* 0x000fe20000000800 */
[----:B------:R-:W0:Y:S01]  /*0010*/  S2R R4, SR_CTAID.X ;  /* 0x0000000000047919 */ /* 0x000e220000002500 */
[----:B------:R-:W1:Y:S01]  /*0020*/  LDCU UR6, c[0x0][0x370] ;  /* 0x00006e00ff0677ac */ /* 0x000e620008000800 */
[----:B------:R-:W0:Y:S01]  /*0030*/  S2R R5, SR_TID.X ;  /* 0x0000000000057919 */ /* 0x000e220000002100 */
[----:B------:R-:W2:Y:S01]  /*0040*/  LDCU.64 UR8, c[0x0][0x388] ;  /* 0x00007100ff0877ac */ /* 0x000ea20008000a00 */
[----:B------:R-:W3:Y:S01]  /*0050*/  S2R R0, SR_CTAID.Y ;  /* 0x0000000000007919 */ /* 0x000ee20000002600 */
[----:B------:R-:W4:Y:S01]  /*0060*/  LDCU.64 UR4, c[0x0][0x358] ;  /* 0x00006b00ff0477ac */ /* 0x000f220008000a00 */
[----:B------:R-:W3:Y:S01]  /*0070*/  S2R R3, SR_TID.Y ;  /* 0x0000000000037919 */ /* 0x000ee20000002200 */
[----:B0-----:R-:W-:Y:S02]  /*0080*/  IMAD R5, R4, 0x10, R5 ;  /* 0x0000001004057824 */ /* 0x001fe400078e0205 */
[----:B------:R-:W-:Y:S01]  /*0090*/  HFMA2 R4, -RZ, RZ, 0, 0 ;  /* 0x00000000ff047431 */ /* 0x000fe200000001ff */
[----:B---3--:R-:W-:-:S04]  /*00a0*/  LEA R3, R0, R3, 0x4 ;  /* 0x0000000300037211 */ /* 0x008fc800078e20ff */
[----:B------:R-:W-:-:S04]  /*00b0*/  IMAD.HI R0, R5, -0x7f7f7f7f, R4 ;  /* 0x8080808105007827 */ /* 0x000fc800078e0204 */
[----:B------:R-:W-:Y:S01]  /*00c0*/  IMAD.SHL.U32 R3, R3, 0x10, RZ ;  /* 0x0000001003037824 */ /* 0x000fe200078e00ff */
[----:B------:R-:W-:-:S03]  /*00d0*/  SHF.R.U32.HI R7, RZ, 0x1f, R0 ;  /* 0x0000001fff077819 */ /* 0x000fc60000011600 */
[----:B-1----:R-:W-:Y:S01]  /*00e0*/  IMAD R3, R3, UR6, R5 ;  /* 0x0000000603037c24 */ /* 0x002fe2000f8e0205 */
[----:B------:R-:W-:-:S04]  /*00f0*/  LEA.HI R7, R0, R7, RZ, 0x19 ;  /* 0x0000000700077211 */ /* 0x000fc800078fc8ff */
[----:B--2---:R-:W-:Y:S01]  /*0100*/  IADD3 R2, P0, PT, R3, UR8, RZ ;  /* 0x0000000803027c10 */ /* 0x004fe2000ff1e0ff */
[----:B------:R-:W-:-:S03]  /*0110*/  IMAD.IADD R7, R5, 0x1, R7 ;  /* 0x0000000105077824 */ /* 0x000fc600078e0207 */
[----:B------:R-:W-:-:S05]  /*0120*/  LEA.HI.X.SX32 R3, R3, UR9, 0x1, P0 ;  /* 0x0000000903037c11 */ /* 0x000fca00080f0eff */
[----:B----4-:R-:W-:Y:S01]  /*0130*/  STG.E.U8 desc[UR4][R2.64], R7 ;  /* 0x0000000702007986 */ /* 0x010fe2000c101104 */
[----:B------:R-:W-:Y:S05]  /*0140*/  EXIT ;  /* 0x000000000000794d */ /* 0x000fea0003800000 */
.L_x_0:
[----:B------:R-:W-:-:S00]  /*0150*/  BRA `(.L_x_0) ;  /* 0xfffffffc00fc7947 */ /* 0x000fc0000383ffff */
[----:B------:R-:W-:-:S00]  /*0160*/  NOP ;  /* 0x0000000000007918 */ /* 0x000fc00000000000 */
        /* <DEDUP_REMOVED lines=9> */
.L_x_54:


//--------------------- .text._Z7get_cdfPjS_i     --------------------------
	.section	.text._Z7get_cdfPjS_i,"ax",@progbits
	.align	128
        .global         _Z7get_cdfPjS_i
        .type           _Z7get_cdfPjS_i,@function
        .size           _Z7get_cdfPjS_i,(.L_x_55 - _Z7get_cdfPjS_i)
        .other          _Z7get_cdfPjS_i,@"STO_CUDA_ENTRY STV_DEFAULT"
_Z7get_cdfPjS_i:
.text._Z7get_cdfPjS_i:
[----:B------:R-:W-:Y:S01]  /*0000*/  LDC R1, c[0x0][0x37c] ;  /* 0x0000df00ff017b82 */ /* 0x000fe20000000800 */
[----:B------:R-:W0:Y:S01]  /*0010*/  S2R R2, SR_CTAID.X ;  /* 0x0000000000027919 */ /* 0x000e220000002500 */
[----:B------:R-:W0:Y:S01]  /*0020*/  LDCU UR4, c[0x0][0x360] ;  /* 0x00006c00ff0477ac */ /* 0x000e220008000800 */
[----:B------:R-:W0:Y:S01]  /*0030*/  S2R R3, SR_TID.X ;  /* 0x0000000000037919 */ /* 0x000e220000002100 */
[----:B------:R-:W1:Y:S01]  /*0040*/  LDCU UR5, c[0x0][0x390] ;  /* 0x00007200ff0577ac */ /* 0x000e620008000800 */
[----:B0-----:R-:W-:-:S05]  /*0050*/  IMAD R2, R2, UR4, R3 ;  /* 0x0000000402027c24 */ /* 0x001fca000f8e0203 */
[----:B-1----:R-:W-:-:S13]  /*0060*/  ISETP.GE.U32.AND P0, PT, R2, UR5, PT ;  /* 0x0000000502007c0c */ /* 0x002fda000bf06070 */
[----:B------:R-:W-:Y:S05]  /*0070*/  @P0 EXIT ;  /* 0x000000000000094d */ /* 0x000fea0003800000 */
[C---:B------:R-:W-:Y:S01]  /*0080*/  ISETP.GE.U32.AND P1, PT, R2.reuse, 0xf, PT ;  /* 0x0000000f0200780c */ /* 0x040fe20003f26070 */
[----:B------:R-:W-:Y:S01]  /*0090*/  VIADD R6, R2, 0x1 ;  /* 0x0000000102067836 */ /* 0x000fe20000000000 */
[----:B------:R-:W0:Y:S01]  /*00a0*/  LDCU.64 UR6, c[0x0][0x358] ;  /* 0x00006b00ff0677ac */ /* 0x000e220008000a00 */
[----:B------:R-:W-:Y:S01]  /*00b0*/  BSSY.RECONVERGENT B0, `(.L_x_1) ;  /* 0x000002c000007945 */ /* 0x000fe20003800200 */
[----:B------:R-:W-:Y:S02]  /*00c0*/  IMAD.MOV.U32 R3, RZ, RZ, RZ ;  /* 0x000000ffff037224 */ /* 0x000fe400078e00ff */
[----:B------:R-:W-:Y:S01]  /*00d0*/  LOP3.LUT R24, R6, 0xf, RZ, 0xc0, !PT ;  /* 0x0000000f06187812 */ /* 0x000fe200078ec0ff */
[----:B------:R-:W-:-:S03]  /*00e0*/  IMAD.MOV.U32 R0, RZ, RZ, RZ ;  /* 0x000000ffff007224 */ /* 0x000fc600078e00ff */
[----:B------:R-:W-:-:S03]  /*00f0*/  ISETP.NE.AND P0, PT, R24, RZ, PT ;  /* 0x000000ff1800720c */ /* 0x000fc60003f05270 */
[----:B------:R-:W-:Y:S10]  /*0100*/  @!P1 BRA `(.L_x_2) ;  /* 0x0000000000989947 */ /* 0x000ff40003800000 */
[----:B------:R-:W1:Y:S01]  /*0110*/  LDCU.64 UR4, c[0x0][0x380] ;  /* 0x00007000ff0477ac */ /* 0x000e620008000a00 */
[----:B------:R-:W-:Y:S01]  /*0120*/  LOP3.LUT R3, R6, 0xfffffff0, RZ, 0xc0, !PT ;  /* 0xfffffff006037812 */ /* 0x000fe200078ec0ff */
[----:B------:R-:W-:-:S04]  /*0130*/  IMAD.MOV.U32 R0, RZ, RZ, RZ ;  /* 0x000000ffff007224 */ /* 0x000fc800078e00ff */
[----:B------:R-:W-:Y:S01]  /*0140*/  IMAD.MOV R7, RZ, RZ, -R3 ;  /* 0x000000ffff077224 */ /* 0x000fe200078e0a03 */
[----:B-1----:R-:W-:-:S04]  /*0150*/  UIADD3 UR4, UP0, UPT, UR4, 0x20, URZ ;  /* 0x0000002004047890 */ /* 0x002fc8000ff1e0ff */
[----:B------:R-:W-:Y:S02]  /*0160*/  UIADD3.X UR5, UPT, UPT, URZ, UR5, URZ, UP0, !UPT ;  /* 0x00000005ff057290 */ /* 0x000fe400087fe4ff */
[----:B------:R-:W-:-:S04]  /*0170*/  IMAD.U32 R13, RZ, RZ, UR4 ;  /* 0x00000004ff0d7e24 */ /* 0x000fc8000f8e00ff */
[----:B------:R-:W-:-:S07]  /*0180*/  IMAD.U32 R5, RZ, RZ, UR5 ;  /* 0x00000005ff057e24 */ /* 0x000fce000f8e00ff */
.L_x_3:
[----:B------:R-:W-:-:S05]  /*0190*/  IMAD.MOV.U32 R4, RZ, RZ, R13 ;  /* 0x000000ffff047224 */ /* 0x000fca00078e000d */
[----:B0-----:R-:W2:Y:S04]  /*01a0*/  LDG.E R13, desc[UR6][R4.64+-0x20] ;  /* 0xffffe006040d7981 */ /* 0x001ea8000c1e1900 */
[----:B------:R-:W2:Y:S04]  /*01b0*/  LDG.E R12, desc[UR6][R4.64+-0x1c] ;  /* 0xffffe406040c7981 */ /* 0x000ea8000c1e1900 */
[----:B------:R-:W3:Y:S04]  /*01c0*/  LDG.E R15, desc[UR6][R4.64+-0x18] ;  /* 0xffffe806040f7981 */ /* 0x000ee8000c1e1900 */
[----:B------:R-:W3:Y:S04]  /*01d0*/  LDG.E R14, desc[UR6][R4.64+-0x14] ;  /* 0xffffec06040e7981 */ /* 0x000ee8000c1e1900 */
[----:B------:R-:W4:Y:S04]  /*01e0*/  LDG.E R17, desc[UR6][R4.64+-0x10] ;  /* 0xfffff00604117981 */ /* 0x000f28000c1e1900 */
[----:B------:R-:W4:Y:S04]  /*01f0*/  LDG.E R16, desc[UR6][R4.64+-0xc] ;  /* 0xfffff40604107981 */ /* 0x000f28000c1e1900 */
[----:B------:R-:W5:Y:S04]  /*0200*/  LDG.E R19, desc[UR6][R4.64+-0x8] ;  /* 0xfffff80604137981 */ /* 0x000f68000c1e1900 */
        /* <DEDUP_REMOVED lines=8> */
[----:B------:R0:W5:Y:S01]  /*0290*/  LDG.E R8, desc[UR6][R4.64+0x1c] ;  /* 0x00001c0604087981 */ /* 0x000162000c1e1900 */
[----:B------:R-:W-:-:S05]  /*02a0*/  VIADD R7, R7, 0x10 ;  /* 0x0000001007077836 */ /* 0x000fca0000000000 */
[----:B------:R-:W-:Y:S02]  /*02b0*/  ISETP.NE.AND P1, PT, R7, RZ, PT ;  /* 0x000000ff0700720c */ /* 0x000fe40003f25270 */
[----:B--2---:R-:W-:Y:S02]  /*02c0*/  IADD3 R12, PT, PT, R12, R13, R0 ;  /* 0x0000000d0c0c7210 */ /* 0x004fe40007ffe000 */
[----:B------:R-:W-:-:S05]  /*02d0*/  IADD3 R13, P2, PT, R4, 0x40, RZ ;  /* 0x00000040040d7810 */ /* 0x000fca0007f5e0ff */
[----:B0-----:R-:W-:Y:S01]  /*02e0*/  IMAD.X R5, RZ, RZ, R5, P2 ;  /* 0x000000ffff057224 */ /* 0x001fe200010e0605 */
[----:B---3--:R-:W-:-:S04]  /*02f0*/  IADD3 R12, PT, PT, R14, R15, R12 ;  /* 0x0000000f0e0c7210 */ /* 0x008fc80007ffe00c */
[----:B----4-:R-:W-:-:S04]  /*0300*/  IADD3 R12, PT, PT, R16, R17, R12 ;  /* 0x00000011100c7210 */ /* 0x010fc80007ffe00c */
[----:B-----5:R-:W-:-:S04]  /*0310*/  IADD3 R12, PT, PT, R18, R19, R12 ;  /* 0x00000013120c7210 */ /* 0x020fc80007ffe00c */
[----:B------:R-:W-:-:S04]  /*0320*/  IADD3 R12, PT, PT, R20, R21, R12 ;  /* 0x00000015140c7210 */ /* 0x000fc80007ffe00c */
[----:B------:R-:W-:-:S04]  /*0330*/  IADD3 R12, PT, PT, R22, R23, R12 ;  /* 0x00000017160c7210 */ /* 0x000fc80007ffe00c */
[----:B------:R-:W-:-:S04]  /*0340*/  IADD3 R10, PT, PT, R10, R11, R12 ;  /* 0x0000000b0a0a7210 */ /* 0x000fc80007ffe00c */
[----:B------:R-:W-:Y:S01]  /*0350*/  IADD3 R0, PT, PT, R8, R9, R10 ;  /* 0x0000000908007210 */ /* 0x000fe20007ffe00a */
[----:B------:R-:W-:Y:S06]  /*0360*/  @P1 BRA `(.L_x_3) ;  /* 0xfffffffc00881947 */ /* 0x000fec000383ffff */
.L_x_2:
[----:B0-----:R-:W-:Y:S05]  /*0370*/  BSYNC.RECONVERGENT B0 ;  /* 0x0000000000007941 */ /* 0x001fea0003800200 */
.L_x_1:
[----:B------:R-:W-:Y:S04]  /*0380*/  BSSY.RECONVERGENT B0, `(.L_x_4) ;  /* 0x0000032000007945 */ /* 0x000fe80003800200 */
[----:B------:R-:W-:Y:S05]  /*0390*/  @!P0 BRA `(.L_x_5) ;  /* 0x0000000000c08947 */ /* 0x000fea0003800000 */
[----:B------:R-:W-:Y:S01]  /*03a0*/  ISETP.GE.U32.AND P0, PT, R24, 0x8, PT ;  /* 0x000000081800780c */ /* 0x000fe20003f06070 */
[----:B------:R-:W-:Y:S01]  /*03b0*/  BSSY.RECONVERGENT B1, `(.L_x_6) ;  /* 0x0000013000017945 */ /* 0x000fe20003800200 */
[----:B------:R-:W-:-:S04]  /*03c0*/  LOP3.LUT R15, R6, 0x7, RZ, 0xc0, !PT ;  /* 0x00000007060f7812 */ /* 0x000fc800078ec0ff */
[----:B------:R-:W-:-:S07]  /*03d0*/  ISETP.NE.AND P1, PT, R15, RZ, PT ;  /* 0x000000ff0f00720c */ /* 0x000fce0003f25270 */
[----:B------:R-:W-:Y:S06]  /*03e0*/  @!P0 BRA `(.L_x_7) ;  /* 0x00000000003c8947 */ /* 0x000fec0003800000 */
[----:B------:R-:W0:Y:S02]  /*03f0*/  LDC.64 R4, c[0x0][0x380] ;  /* 0x0000e000ff047b82 */ /* 0x000e240000000a00 */
[----:B0-----:R-:W-:-:S05]  /*0400*/  IMAD.WIDE.U32 R4, R3, 0x4, R4 ;  /* 0x0000000403047825 */ /* 0x001fca00078e0004 */
[----:B------:R-:W2:Y:S04]  /*0410*/  LDG.E R7, desc[UR6][R4.64] ;  /* 0x0000000604077981 */ /* 0x000ea8000c1e1900 */
[----:B------:R-:W2:Y:S04]  /*0420*/  LDG.E R8, desc[UR6][R4.64+0x4] ;  /* 0x0000040604087981 */ /* 0x000ea8000c1e1900 */
[----:B------:R-:W3:Y:S04]  /*0430*/  LDG.E R10, desc[UR6][R4.64+0x8] ;  /* 0x00000806040a7981 */ /* 0x000ee8000c1e1900 */
[----:B------:R-:W3:Y:S04]  /*0440*/  LDG.E R9, desc[UR6][R4.64+0xc] ;  /* 0x00000c0604097981 */ /* 0x000ee8000c1e1900 */
[----:B------:R-:W4:Y:S04]  /*0450*/  LDG.E R12, desc[UR6][R4.64+0x10] ;  /* 0x00001006040c7981 */ /* 0x000f28000c1e1900 */
[----:B------:R-:W4:Y:S04]  /*0460*/  LDG.E R11, desc[UR6][R4.64+0x14] ;  /* 0x00001406040b7981 */ /* 0x000f28000c1e1900 */
[----:B------:R-:W5:Y:S04]  /*0470*/  LDG.E R14, desc[UR6][R4.64+0x18] ;  /* 0x00001806040e7981 */ /* 0x000f68000c1e1900 */
[----:B------:R-:W5:Y:S01]  /*0480*/  LDG.E R13, desc[UR6][R4.64+0x1c] ;  /* 0x00001c06040d7981 */ /* 0x000f62000c1e1900 */
[----:B------:R-:W-:Y:S01]  /*0490*/  VIADD R3, R3, 0x8 ;  /* 0x0000000803037836 */ /* 0x000fe20000000000 */
[----:B--2---:R-:W-:-:S04]  /*04a0*/  IADD3 R7, PT, PT, R8, R7, R0 ;  /* 0x0000000708077210 */ /* 0x004fc80007ffe000 */
[----:B---3--:R-:W-:-:S04]  /*04b0*/  IADD3 R7, PT, PT, R9, R10, R7 ;  /* 0x0000000a09077210 */ /* 0x008fc80007ffe007 */
[----:B----4-:R-:W-:-:S04]  /*04c0*/  IADD3 R7, PT, PT, R11, R12, R7 ;  /* 0x0000000c0b077210 */ /* 0x010fc80007ffe007 */
[----:B-----5:R-:W-:-:S07]  /*04d0*/  IADD3 R0, PT, PT, R13, R14, R7 ;  /* 0x0000000e0d007210 */ /* 0x020fce0007ffe007 */
.L_x_7:
[----:B------:R-:W-:Y:S05]  /*04e0*/  BSYNC.RECONVERGENT B1 ;  /* 0x0000000000017941 */ /* 0x000fea0003800200 */
.L_x_6:
        /* <DEDUP_REMOVED lines=11> */
[----:B------:R-:W3:Y:S01]  /*05a0*/  LDG.E R10, desc[UR6][R4.64+0xc] ;  /* 0x00000c06040a7981 */ /* 0x000ee2000c1e1900 */
[----:B------:R-:W-:Y:S01]  /*05b0*/  VIADD R3, R3, 0x4 ;  /* 0x0000000403037836 */ /* 0x000fe20000000000 */
[----:B--2---:R-:W-:-:S04]  /*05c0*/  IADD3 R0, PT, PT, R8, R7, R0 ;  /* 0x0000000708007210 */ /* 0x004fc80007ffe000 */
[----:B---3--:R-:W-:-:S07]  /*05d0*/  IADD3 R0, PT, PT, R10, R9, R0 ;  /* 0x000000090a007210 */ /* 0x008fce0007ffe000 */
.L_x_9:
[----:B------:R-:W-:Y:S05]  /*05e0*/  BSYNC.RECONVERGENT B1 ;  /* 0x0000000000017941 */ /* 0x000fea0003800200 */
.L_x_8:
[----:B------:R-:W-:Y:S05]  /*05f0*/  @!P1 BRA `(.L_x_5) ;  /* 0x0000000000289947 */ /* 0x000fea0003800000 */
[----:B------:R-:W0:Y:S01]  /*0600*/  LDC.64 R4, c[0x0][0x380] ;  /* 0x0000e000ff047b82 */ /* 0x000e220000000a00 */
[----:B------:R-:W-:Y:S02]  /*0610*/  IMAD.MOV R6, RZ, RZ, -R6 ;  /* 0x000000ffff067224 */ /* 0x000fe400078e0a06 */
[----:B0-----:R-:W-:-:S07]  /*0620*/  IMAD.WIDE.U32 R4, R3, 0x4, R4 ;  /* 0x0000000403047825 */ /* 0x001fce00078e0004 */
.L_x_10:
[----:B------:R0:W2:Y:S01]  /*0630*/  LDG.E R3, desc[UR6][R4.64] ;  /* 0x0000000604037981 */ /* 0x0000a2000c1e1900 */
[----:B------:R-:W-:-:S05]  /*0640*/  VIADD R6, R6, 0x1 ;  /* 0x0000000106067836 */ /* 0x000fca0000000000 */
[----:B------:R-:W-:Y:S02]  /*0650*/  ISETP.NE.AND P0, PT, R6, RZ, PT ;  /* 0x000000ff0600720c */ /* 0x000fe40003f05270 */
[----:B0-----:R-:W-:-:S05]  /*0660*/  IADD3 R4, P1, PT, R4, 0x4, RZ ;  /* 0x0000000404047810 */ /* 0x001fca0007f3e0ff */
[----:B------:R-:W-:Y:S02]  /*0670*/  IMAD.X R5, RZ, RZ, R5, P1 ;  /* 0x000000ffff057224 */ /* 0x000fe400008e0605 */
[----:B--2---:R-:W-:-:S04]  /*0680*/  IMAD.IADD R0, R3, 0x1, R0 ;  /* 0x0000000103007824 */ /* 0x004fc800078e0200 */
[----:B------:R-:W-:Y:S05]  /*0690*/  @P0 BRA `(.L_x_10) ;  /* 0xfffffffc00e40947 */ /* 0x000fea000383ffff */
.L_x_5:
[----:B------:R-:W-:Y:S05]  /*06a0*/  BSYNC.RECONVERGENT B0 ;  /* 0x0000000000007941 */ /* 0x000fea0003800200 */
.L_x_4:
[----:B------:R-:W0:Y:S02]  /*06b0*/  LDC.64 R4, c[0x0][0x388] ;  /* 0x0000e200ff047b82 */ /* 0x000e240000000a00 */
[----:B0-----:R-:W-:-:S05]  /*06c0*/  IMAD.WIDE.U32 R2, R2, 0x4, R4 ;  /* 0x0000000402027825 */ /* 0x001fca00078e0004 */
[----:B------:R-:W-:Y:S01]  /*06d0*/  STG.E desc[UR6][R2.64], R0 ;  /* 0x0000000002007986 */ /* 0x000fe2000c101906 */
[----:B------:R-:W-:Y:S05]  /*06e0*/  EXIT ;  /* 0x000000000000794d */ /* 0x000fea0003800000 */
.L_x_11:
        /* <DEDUP_REMOVED lines=9> */
.L_x_55:


//--------------------- .text._Z19histogram1DPerBlockPjPKhi --------------------------
	.section	.text._Z19histogram1DPerBlockPjPKhi,"ax",@progbits
	.align	128
        .global         _Z19histogram1DPerBlockPjPKhi
        .type           _Z19histogram1DPerBlockPjPKhi,@function
        .size           _Z19histogram1DPerBlockPjPKhi,(.L_x_56 - _Z19histogram1DPerBlockPjPKhi)
        .other          _Z19histogram1DPerBlockPjPKhi,@"STO_CUDA_ENTRY STV_DEFAULT"
_Z19histogram1DPerBlockPjPKhi:
.text._Z19histogram1DPerBlockPjPKhi:
[----:B------:R-:W-:Y:S01]  /*0000*/  LDC R1, c[0x0][0x37c] ;  /* 0x0000df00ff017b82 */ /* 0x000fe20000000800 */
[----:B------:R-:W0:Y:S01]  /*0010*/  S2R R0, SR_TID.X ;  /* 0x0000000000007919 */ /* 0x000e220000002100 */
[----:B------:R-:W-:Y:S01]  /*0020*/  BSSY.RECONVERGENT B0, `(.L_x_12) ;  /* 0x0000040000007945 */ /* 0x000fe20003800200 */
[----:B0-----:R-:W-:-:S13]  /*0030*/  ISETP.GT.U32.AND P0, PT, R0, 0xff, PT ;  /* 0x000000ff0000780c */ /* 0x001fda0003f04070 */
[----:B------:R-:W-:Y:S05]  /*0040*/  @P0 BRA `(.L_x_13) ;  /* 0x0000000000f40947 */ /* 0x000fea0003800000 */
[----:B------:R-:W0:Y:S01]  /*0050*/  LDC R10, c[0x0][0x360] ;  /* 0x0000d800ff0a7b82 */ /* 0x000e220000000800 */
[----:B------:R-:W-:Y:S01]  /*0060*/  BSSY.RECONVERGENT B1, `(.L_x_14) ;  /* 0x000002b000017945 */ /* 0x000fe20003800200 */
[----:B0-----:R-:W0:Y:S01]  /*0070*/  I2F.U32.RP R7, R10 ;  /* 0x0000000a00077306 */ /* 0x001e220000209000 */
[----:B------:R-:W-:Y:S01]  /*0080*/  IMAD.IADD R4, R0, 0x1, R10 ;  /* 0x0000000100047824 */ /* 0x000fe200078e020a */
[----:B------:R-:W-:-:S04]  /*0090*/  ISETP.NE.U32.AND P2, PT, R10, RZ, PT ;  /* 0x000000ff0a00720c */ /* 0x000fc80003f45070 */
[C---:B------:R-:W-:Y:S02]  /*00a0*/  ISETP.GE.U32.AND P0, PT, R4.reuse, 0x100, PT ;  /* 0x000001000400780c */ /* 0x040fe40003f06070 */
[----:B------:R-:W-:Y:S02]  /*00b0*/  VIMNMX.U32 R5, PT, PT, R4, 0x100, !PT ;  /* 0x0000010004057848 */ /* 0x000fe40007fe0000 */
[----:B------:R-:W-:-:S04]  /*00c0*/  SEL R6, RZ, 0x1, P0 ;  /* 0x00000001ff067807 */ /* 0x000fc80000000000 */
[----:B------:R-:W-:Y:S01]  /*00d0*/  IADD3 R5, PT, PT, R5, -R4, -R6 ;  /* 0x8000000405057210 */ /* 0x000fe20007ffe806 */
[----:B0-----:R-:W0:Y:S02]  /*00e0*/  MUFU.RCP R7, R7 ;  /* 0x0000000700077308 */ /* 0x001e240000001000 */
[----:B0-----:R-:W-:-:S06]  /*00f0*/  VIADD R2, R7, 0xffffffe ;  /* 0x0ffffffe07027836 */ /* 0x001fcc0000000000 */
[----:B------:R0:W1:Y:S02]  /*0100*/  F2I.FTZ.U32.TRUNC.NTZ R3, R2 ;  /* 0x0000000200037305 */ /* 0x000064000021f000 */
[----:B0-----:R-:W-:Y:S02]  /*0110*/  IMAD.MOV.U32 R2, RZ, RZ, RZ ;  /* 0x000000ffff027224 */ /* 0x001fe400078e00ff */
[----:B-1----:R-:W-:-:S04]  /*0120*/  IMAD.MOV R9, RZ, RZ, -R3 ;  /* 0x000000ffff097224 */ /* 0x002fc800078e0a03 */
[----:B------:R-:W-:-:S04]  /*0130*/  IMAD R9, R9, R10, RZ ;  /* 0x0000000a09097224 */ /* 0x000fc800078e02ff */
[----:B------:R-:W-:-:S06]  /*0140*/  IMAD.HI.U32 R8, R3, R9, R2 ;  /* 0x0000000903087227 */ /* 0x000fcc00078e0002 */
[----:B------:R-:W-:-:S05]  /*0150*/  IMAD.HI.U32 R3, R8, R5, RZ ;  /* 0x0000000508037227 */ /* 0x000fca00078e00ff */
[----:B------:R-:W-:-:S05]  /*0160*/  IADD3 R2, PT, PT, -R3, RZ, RZ ;  /* 0x000000ff03027210 */ /* 0x000fca0007ffe1ff */
[----:B------:R-:W-:-:S05]  /*0170*/  IMAD R5, R10, R2, R5 ;  /* 0x000000020a057224 */ /* 0x000fca00078e0205 */
[----:B------:R-:W-:-:S13]  /*0180*/  ISETP.GE.U32.AND P0, PT, R5, R10, PT ;  /* 0x0000000a0500720c */ /* 0x000fda0003f06070 */
[----:B------:R-:W-:Y:S02]  /*0190*/  @P0 IMAD.IADD R5, R5, 0x1, -R10 ;  /* 0x0000000105050824 */ /* 0x000fe400078e0a0a */
[----:B------:R-:W-:-:S03]  /*01a0*/  @P0 VIADD R3, R3, 0x1 ;  /* 0x0000000103030836 */ /* 0x000fc60000000000 */
[----:B------:R-:W-:-:S13]  /*01b0*/  ISETP.GE.U32.AND P1, PT, R5, R10, PT ;  /* 0x0000000a0500720c */ /* 0x000fda0003f26070 */
[----:B------:R-:W-:Y:S01]  /*01c0*/  @P1 VIADD R3, R3, 0x1 ;  /* 0x0000000103031836 */ /* 0x000fe20000000000 */
[----:B------:R-:W-:-:S04]  /*01d0*/  @!P2 LOP3.LUT R3, RZ, R10, RZ, 0x33, !PT ;  /* 0x0000000aff03a212 */ /* 0x000fc800078e33ff */
[----:B------:R-:W-:-:S04]  /*01e0*/  IADD3 R3, PT, PT, R6, R3, RZ ;  /* 0x0000000306037210 */ /* 0x000fc80007ffe0ff */
[C---:B------:R-:W-:Y:S02]  /*01f0*/  LOP3.LUT R2, R3.reuse, 0x3, RZ, 0xc0, !PT ;  /* 0x0000000303027812 */ /* 0x040fe400078ec0ff */
[----:B------:R-:W-:Y:S02]  /*0200*/  ISETP.GE.U32.AND P1, PT, R3, 0x3, PT ;  /* 0x000000030300780c */ /* 0x000fe40003f26070 */
[----:B------:R-:W-:Y:S01]  /*0210*/  ISETP.NE.AND P0, PT, R2, 0x3, PT ;  /* 0x000000030200780c */ /* 0x000fe20003f05270 */
[----:B------:R-:W-:-:S12]  /*0220*/  IMAD.MOV.U32 R2, RZ, RZ, R0 ;  /* 0x000000ffff027224 */ /* 0x000fd800078e0000 */
[----:B------:R-:W-:Y:S05]  /*0230*/  @!P0 BRA `(.L_x_15) ;  /* 0x0000000000348947 */ /* 0x000fea0003800000 */
[----:B------:R-:W0:Y:S01]  /*0240*/  S2UR UR5, SR_CgaCtaId ;  /* 0x00000000000579c3 */ /* 0x000e220000008800 */
[----:B------:R-:W-:Y:S01]  /*0250*/  VIADD R2, R3, 0x1 ;  /* 0x0000000103027836 */ /* 0x000fe20000000000 */
[----:B------:R-:W-:-:S04]  /*0260*/  UMOV UR4, 0x400 ;  /* 0x0000040000047882 */ /* 0x000fc80000000000 */
[----:B------:R-:W-:-:S05]  /*0270*/  LOP3.LUT R3, R2, 0x3, RZ, 0xc0, !PT ;  /* 0x0000000302037812 */ /* 0x000fca00078ec0ff */
[----:B------:R-:W-:Y:S02]  /*0280*/  IMAD R2, R3, R10, R0 ;  /* 0x0000000a03027224 */ /* 0x000fe400078e0200 */
[----:B------:R-:W-:Y:S01]  /*0290*/  IMAD.MOV R4, RZ, RZ, -R3 ;  /* 0x000000ffff047224 */ /* 0x000fe200078e0a03 */
[----:B0-----:R-:W-:-:S06]  /*02a0*/  ULEA UR4, UR5, UR4, 0x18 ;  /* 0x0000000405047291 */ /* 0x001fcc000f8ec0ff */
[----:B------:R-:W-:-:S07]  /*02b0*/  LEA R3, R0, UR4, 0x2 ;  /* 0x0000000400037c11 */ /* 0x000fce000f8e10ff */
.L_x_16:
[----:B------:R-:W-:Y:S01]  /*02c0*/  IADD3 R4, PT, PT, R4, 0x1, RZ ;  /* 0x0000000104047810 */ /* 0x000fe20007ffe0ff */
[----:B------:R0:W-:Y:S03]  /*02d0*/  STS [R3], RZ ;  /* 0x000000ff03007388 */ /* 0x0001e60000000800 */
[----:B------:R-:W-:Y:S01]  /*02e0*/  ISETP.NE.AND P0, PT, R4, RZ, PT ;  /* 0x000000ff0400720c */ /* 0x000fe20003f05270 */
[----:B0-----:R-:W-:-:S12]  /*02f0*/  IMAD R3, R10, 0x4, R3 ;  /* 0x000000040a037824 */ /* 0x001fd800078e0203 */
[----:B------:R-:W-:Y:S05]  /*0300*/  @P0 BRA `(.L_x_16) ;  /* 0xfffffffc00ec0947 */ /* 0x000fea000383ffff */
.L_x_15:
[----:B------:R-:W-:Y:S05]  /*0310*/  BSYNC.RECONVERGENT B1 ;  /* 0x0000000000017941 */ /* 0x000fea0003800200 */
.L_x_14:
[----:B------:R-:W-:Y:S05]  /*0320*/  @!P1 BRA `(.L_x_13) ;  /* 0x00000000003c9947 */ /* 0x000fea0003800000 */
[----:B------:R-:W0:Y:S01]  /*0330*/  S2UR UR5, SR_CgaCtaId ;  /* 0x00000000000579c3 */ /* 0x000e220000008800 */
[----:B------:R-:W-:Y:S02]  /*0340*/  UMOV UR4, 0x400 ;  /* 0x0000040000047882 */ /* 0x000fe40000000000 */
[----:B0-----:R-:W-:-:S06]  /*0350*/  ULEA UR4, UR5, UR4, 0x18 ;  /* 0x0000000405047291 */ /* 0x001fcc000f8ec0ff */
[----:B------:R-:W-:-:S07]  /*0360*/  LEA R3, R2, UR4, 0x2 ;  /* 0x0000000402037c11 */ /* 0x000fce000f8e10ff */
.L_x_17:
[C-C-:B-1----:R-:W-:Y:S01]  /*0370*/  IMAD R4, R10.reuse, 0x4, R3.reuse ;  /* 0x000000040a047824 */ /* 0x142fe200078e0203 */
[----:B------:R0:W-:Y:S01]  /*0380*/  STS [R3], RZ ;  /* 0x000000ff03007388 */ /* 0x0001e20000000800 */
[C-C-:B------:R-:W-:Y:S01]  /*0390*/  IMAD R5, R10.reuse, 0x8, R3.reuse ;  /* 0x000000080a057824 */ /* 0x140fe200078e0203 */
[C---:B------:R-:W-:Y:S01]  /*03a0*/  LEA R2, R10.reuse, R2, 0x2 ;  /* 0x000000020a027211 */ /* 0x040fe200078e10ff */
[--C-:B------:R-:W-:Y:S01]  /*03b0*/  IMAD R6, R10, 0xc, R3.reuse ;  /* 0x0000000c0a067824 */ /* 0x100fe200078e0203 */
[----:B------:R1:W-:Y:S02]  /*03c0*/  STS [R4], RZ ;  /* 0x000000ff04007388 */ /* 0x0003e40000000800 */
[----:B------:R-:W-:Y:S02]  /*03d0*/  ISETP.GE.U32.AND P0, PT, R2, 0x100, PT ;  /* 0x000001000200780c */ /* 0x000fe40003f06070 */
[----:B------:R1:W-:Y:S01]  /*03e0*/  STS [R5], RZ ;  /* 0x000000ff05007388 */ /* 0x0003e20000000800 */
[----:B0-----:R-:W-:-:S03]  /*03f0*/  IMAD R3, R10, 0x10, R3 ;  /* 0x000000100a037824 */ /* 0x001fc600078e0203 */
[----:B------:R1:W-:Y:S07]  /*0400*/  STS [R6], RZ ;  /* 0x000000ff06007388 */ /* 0x0003ee0000000800 */
[----:B------:R-:W-:Y:S05]  /*0410*/  @!P0 BRA `(.L_x_17) ;  /* 0xfffffffc00d48947 */ /* 0x000fea000383ffff */
.L_x_13:
[----:B------:R-:W-:Y:S05]  /*0420*/  BSYNC.RECONVERGENT B0 ;  /* 0x0000000000007941 */ /* 0x000fea0003800200 */
.L_x_12:
[----:B------:R-:W0:Y:S01]  /*0430*/  S2UR UR4, SR_CTAID.X ;  /* 0x00000000000479c3 */ /* 0x000e220000002500 */
[----:B------:R-:W2:Y:S01]  /*0440*/  LDCU UR5, c[0x0][0x390] ;  /* 0x00007200ff0577ac */ /* 0x000ea20008000800 */
[----:B------:R-:W-:Y:S06]  /*0450*/  BSSY.RECONVERGENT B0, `(.L_x_18) ;  /* 0x0000023000007945 */ /* 0x000fec0003800200 */
[----:B------:R-:W-:Y:S01]  /*0460*/  BAR.SYNC.DEFER_BLOCKING 0x0 ;  /* 0x0000000000007b1d */ /* 0x000fe20000010000 */
[----:B------:R-:W-:-:S07]  /*0470*/  ISETP.GT.U32.AND P1, PT, R0, 0xff, PT ;  /* 0x000000ff0000780c */ /* 0x000fce0003f24070 */
[----:B------:R-:W0:Y:S01]  /*0480*/  LDC R3, c[0x0][0x360] ;  /* 0x0000d800ff037b82 */ /* 0x000e220000000800 */
[----:B------:R-:W3:Y:S01]  /*0490*/  LDCU.64 UR6, c[0x0][0x358] ;  /* 0x00006b00ff0677ac */ /* 0x000ee20008000a00 */
[----:B0-----:R-:W-:-:S05]  /*04a0*/  IMAD R2, R3, UR4, R0 ;  /* 0x0000000403027c24 */ /* 0x001fca000f8e0200 */
[----:B--2---:R-:W-:-:S13]  /*04b0*/  ISETP.GE.AND P0, PT, R2, UR5, PT ;  /* 0x0000000502007c0c */ /* 0x004fda000bf06270 */
[----:B---3--:R-:W-:Y:S05]  /*04c0*/  @P0 BRA `(.L_x_19) ;  /* 0x00000000006c0947 */ /* 0x008fea0003800000 */
[----:B------:R-:W0:Y:S01]  /*04d0*/  S2R R7, SR_CgaCtaId ;  /* 0x0000000000077919 */ /* 0x000e220000008800 */
[----:B-1----:R-:W1:Y:S01]  /*04e0*/  LDC.64 R4, c[0x0][0x388] ;  /* 0x0000e200ff047b82 */ /* 0x002e620000000a00 */
[----:B------:R-:W2:Y:S01]  /*04f0*/  LDCU UR4, c[0x0][0x370] ;  /* 0x00006e00ff0477ac */ /* 0x000ea20008000800 */
[----:B------:R-:W-:Y:S01]  /*0500*/  MOV R6, 0x400 ;  /* 0x0000040000067802 */ /* 0x000fe20000000f00 */
[----:B--2---:R-:W-:-:S03]  /*0510*/  IMAD R9, R3, UR4, RZ ;  /* 0x0000000403097c24 */ /* 0x004fc6000f8e02ff */
[----:B0-----:R-:W-:-:S07]  /*0520*/  LEA R13, R7, R6, 0x18 ;  /* 0x00000006070d7211 */ /* 0x001fce00078ec0ff */
.L_x_20:
[----:B-1----:R-:W-:-:S06]  /*0530*/  IMAD.WIDE R6, R2, 0x4, R4 ;  /* 0x0000000402067825 */ /* 0x002fcc00078e0204 */
[----:B------:R-:W2:Y:S01]  /*0540*/  LDG.E R6, desc[UR6][R6.64] ;  /* 0x0000000606067981 */ /* 0x000ea2000c1e1900 */
[----:B------:R-:W-:-:S05]  /*0550*/  IMAD.IADD R2, R9, 0x1, R2 ;  /* 0x0000000109027824 */ /* 0x000fca00078e0202 */
[----:B------:R-:W-:Y:S01]  /*0560*/  ISETP.GE.AND P0, PT, R2, UR5, PT ;  /* 0x0000000502007c0c */ /* 0x000fe2000bf06270 */
[----:B0-2---:R-:W-:Y:S01]  /*0570*/  IMAD.SHL.U32 R8, R6, 0x4, RZ ;  /* 0x0000000406087824 */ /* 0x005fe200078e00ff */
[--C-:B------:R-:W-:Y:S02]  /*0580*/  SHF.R.U32.HI R10, RZ, 0x6, R6.reuse ;  /* 0x00000006ff0a7819 */ /* 0x100fe40000011606 */
[--C-:B------:R-:W-:Y:S02]  /*0590*/  SHF.R.U32.HI R11, RZ, 0xe, R6.reuse ;  /* 0x0000000eff0b7819 */ /* 0x100fe40000011606 */
[----:B------:R-:W-:Y:S02]  /*05a0*/  SHF.R.U32.HI R12, RZ, 0x16, R6 ;  /* 0x00000016ff0c7819 */ /* 0x000fe40000011606 */
[----:B------:R-:W-:Y:S02]  /*05b0*/  LOP3.LUT R8, R8, 0x3fc, RZ, 0xc0, !PT ;  /* 0x000003fc08087812 */ /* 0x000fe400078ec0ff */
[----:B------:R-:W-:-:S02]  /*05c0*/  LOP3.LUT R10, R10, 0x3fc, RZ, 0xc0, !PT ;  /* 0x000003fc0a0a7812 */ /* 0x000fc400078ec0ff */
[----:B------:R-:W-:Y:S01]  /*05d0*/  LOP3.LUT R11, R11, 0x3fc, RZ, 0xc0, !PT ;  /* 0x000003fc0b0b7812 */ /* 0x000fe200078ec0ff */
[C---:B------:R-:W-:Y:S01]  /*05e0*/  IMAD.IADD R8, R13.reuse, 0x1, R8 ;  /* 0x000000010d087824 */ /* 0x040fe200078e0208 */
[----:B------:R-:W-:Y:S02]  /*05f0*/  LOP3.LUT R12, R12, 0x3fc, RZ, 0xc0, !PT ;  /* 0x000003fc0c0c7812 */ /* 0x000fe400078ec0ff */
[C---:B------:R-:W-:Y:S01]  /*0600*/  IADD3 R10, PT, PT, R13.reuse, R10, RZ ;  /* 0x0000000a0d0a7210 */ /* 0x040fe20007ffe0ff */
[C---:B------:R-:W-:Y:S01]  /*0610*/  IMAD.IADD R11, R13.reuse, 0x1, R11 ;  /* 0x000000010d0b7824 */ /* 0x040fe200078e020b */
[----:B------:R0:W-:Y:S01]  /*0620*/  ATOMS.POPC.INC.32 RZ, [R8+URZ] ;  /* 0x0000000008ff7f8c */ /* 0x0001e2000d8000ff */
[----:B------:R-:W-:-:S03]  /*0630*/  IMAD.IADD R12, R13, 0x1, R12 ;  /* 0x000000010d0c7824 */ /* 0x000fc600078e020c */
[----:B------:R0:W-:Y:S04]  /*0640*/  ATOMS.POPC.INC.32 RZ, [R10+URZ] ;  /* 0x000000000aff7f8c */ /* 0x0001e8000d8000ff */
[----:B------:R0:W-:Y:S04]  /*0650*/  ATOMS.POPC.INC.32 RZ, [R11+URZ] ;  /* 0x000000000bff7f8c */ /* 0x0001e8000d8000ff */
[----:B------:R0:W-:Y:S01]  /*0660*/  ATOMS.POPC.INC.32 RZ, [R12+URZ] ;  /* 0x000000000cff7f8c */ /* 0x0001e2000d8000ff */
[----:B------:R-:W-:Y:S05]  /*0670*/  @!P0 BRA `(.L_x_20) ;  /* 0xfffffffc00ac8947 */ /* 0x000fea000383ffff */
.L_x_19:
[----:B------:R-:W-:Y:S05]  /*0680*/  BSYNC.RECONVERGENT B0 ;  /* 0x0000000000007941 */ /* 0x000fea0003800200 */
.L_x_18:
[----:B------:R-:W-:Y:S06]  /*0690*/  BAR.SYNC.DEFER_BLOCKING 0x0 ;  /* 0x0000000000007b1d */ /* 0x000fec0000010000 */
[----:B------:R-:W-:Y:S05]  /*06a0*/  @P1 EXIT ;  /* 0x000000000000194d */ /* 0x000fea0003800000 */
[----:B0-----:R-:W0:Y:S01]  /*06b0*/  I2F.U32.RP R8, R3 ;  /* 0x0000000300087306 */ /* 0x001e220000209000 */
[----:B------:R-:W-:Y:S01]  /*06c0*/  IMAD.IADD R2, R0, 0x1, R3 ;  /* 0x0000000100027824 */ /* 0x000fe200078e0203 */
[----:B------:R-:W-:Y:S01]  /*06d0*/  ISETP.NE.U32.AND P2, PT, R3, RZ, PT ;  /* 0x000000ff0300720c */ /* 0x000fe20003f45070 */
[----:B------:R-:W-:Y:S03]  /*06e0*/  BSSY.RECONVERGENT B0, `(.L_x_21) ;  /* 0x000002b000007945 */ /* 0x000fe60003800200 */
[C---:B------:R-:W-:Y:S02]  /*06f0*/  ISETP.GE.U32.AND P0, PT, R2.reuse, 0x100, PT ;  /* 0x000001000200780c */ /* 0x040fe40003f06070 */
[----:B------:R-:W-:Y:S01]  /*0700*/  VIMNMX.U32 R7, PT, PT, R2, 0x100, !PT ;  /* 0x0000010002077848 */ /* 0x000fe20007fe0000 */
[----:B0-----:R-:W1:Y:S02]  /*0710*/  MUFU.RCP R8, R8 ;  /* 0x0000000800087308 */ /* 0x001e640000001000 */
[----:B-1----:R-:W-:-:S06]  /*0720*/  IADD3 R4, PT, PT, R8, 0xffffffe, RZ ;  /* 0x0ffffffe08047810 */ /* 0x002fcc0007ffe0ff */
[----:B------:R0:W1:Y:S02]  /*0730*/  F2I.FTZ.U32.TRUNC.NTZ R5, R4 ;  /* 0x0000000400057305 */ /* 0x000064000021f000 */
[----:B0-----:R-:W-:Y:S02]  /*0740*/  IMAD.MOV.U32 R4, RZ, RZ, RZ ;  /* 0x000000ffff047224 */ /* 0x001fe400078e00ff */
[----:B-1----:R-:W-:-:S04]  /*0750*/  IMAD.MOV R6, RZ, RZ, -R5 ;  /* 0x000000ffff067224 */ /* 0x002fc800078e0a05 */
[----:B------:R-:W-:Y:S01]  /*0760*/  IMAD R9, R6, R3, RZ ;  /* 0x0000000306097224 */ /* 0x000fe200078e02ff */
[----:B------:R-:W-:-:S03]  /*0770*/  SEL R6, RZ, 0x1, P0 ;  /* 0x00000001ff067807 */ /* 0x000fc60000000000 */
[----:B------:R-:W-:Y:S01]  /*0780*/  IMAD.HI.U32 R5, R5, R9, R4 ;  /* 0x0000000905057227 */ /* 0x000fe200078e0004 */
[----:B------:R-:W-:-:S05]  /*0790*/  IADD3 R2, PT, PT, R7, -R2, -R6 ;  /* 0x8000000207027210 */ /* 0x000fca0007ffe806 */
        /* <DEDUP_REMOVED lines=12> */
[----:B------:R-:W-:-:S13]  /*0860*/  ISETP.NE.AND P0, PT, R4, 0x3, PT ;  /* 0x000000030400780c */ /* 0x000fda0003f05270 */
[----:B------:R-:W-:Y:S05]  /*0870*/  @!P0 BRA `(.L_x_22) ;  /* 0x0000000000448947 */ /* 0x000fea0003800000 */
[----:B------:R-:W0:Y:S01]  /*0880*/  S2UR UR5, SR_CgaCtaId ;  /* 0x00000000000579c3 */ /* 0x000e220000008800 */
[----:B------:R-:W-:Y:S01]  /*0890*/  VIADD R2, R2, 0x1 ;  /* 0x0000000102027836 */ /* 0x000fe20000000000 */
[----:B------:R-:W-:-:S04]  /*08a0*/  UMOV UR4, 0x400 ;  /* 0x0000040000047882 */ /* 0x000fc80000000000 */
[----:B------:R-:W-:Y:S02]  /*08b0*/  LOP3.LUT R2, R2, 0x3, RZ, 0xc0, !PT ;  /* 0x0000000302027812 */ /* 0x000fe400078ec0ff */
[----:B------:R-:W1:Y:S03]  /*08c0*/  LDC.64 R4, c[0x0][0x380] ;  /* 0x0000e000ff047b82 */ /* 0x000e660000000a00 */
[----:B------:R-:W-:Y:S01]  /*08d0*/  IMAD.MOV R7, RZ, RZ, -R2 ;  /* 0x000000ffff077224 */ /* 0x000fe200078e0a02 */
[----:B0-----:R-:W-:-:S06]  /*08e0*/  ULEA UR4, UR5, UR4, 0x18 ;  /* 0x0000000405047291 */ /* 0x001fcc000f8ec0ff */
[C---:B------:R-:W-:Y:S01]  /*08f0*/  LEA R6, R0.reuse, UR4, 0x2 ;  /* 0x0000000400067c11 */ /* 0x040fe2000f8e10ff */
[----:B-1----:R-:W-:-:S04]  /*0900*/  IMAD.WIDE.U32 R4, R0, 0x4, R4 ;  /* 0x0000000400047825 */ /* 0x002fc800078e0004 */
[----:B------:R-:W-:-:S07]  /*0910*/  IMAD R0, R2, R3, R0 ;  /* 0x0000000302007224 */ /* 0x000fce00078e0200 */
.L_x_23:
[----:B------:R0:W1:Y:S01]  /*0920*/  LDS R9, [R6] ;  /* 0x0000000006097984 */ /* 0x0000620000000800 */
[----:B------:R-:W-:-:S05]  /*0930*/  VIADD R7, R7, 0x1 ;  /* 0x0000000107077836 */ /* 0x000fca0000000000 */
[----:B------:R-:W-:Y:S02]  /*0940*/  ISETP.NE.AND P0, PT, R7, RZ, PT ;  /* 0x000000ff0700720c */ /* 0x000fe40003f05270 */
[C---:B0-----:R-:W-:Y:S01]  /*0950*/  LEA R6, R3.reuse, R6, 0x2 ;  /* 0x0000000603067211 */ /* 0x041fe200078e10ff */
[----:B-1----:R0:W-:Y:S02]  /*0960*/  REDG.E.ADD.STRONG.GPU desc[UR6][R4.64], R9 ;  /* 0x000000090400798e */ /* 0x0021e4000c12e106 */
[----:B0-----:R-:W-:-:S08]  /*0970*/  IMAD.WIDE.U32 R4, R3, 0x4, R4 ;  /* 0x0000000403047825 */ /* 0x001fd000078e0004 */
[----:B------:R-:W-:Y:S05]  /*0980*/  @P0 BRA `(.L_x_23) ;  /* 0xfffffffc00e40947 */ /* 0x000fea000383ffff */
.L_x_22:
[----:B------:R-:W-:Y:S05]  /*0990*/  BSYNC.RECONVERGENT B0 ;  /* 0x0000000000007941 */ /* 0x000fea0003800200 */
.L_x_21:
[----:B------:R-:W-:Y:S05]  /*09a0*/  @!P1 EXIT ;  /* 0x000000000000994d */ /* 0x000fea0003800000 */
[----:B------:R-:W0:Y:S01]  /*09b0*/  S2UR UR5, SR_CgaCtaId ;  /* 0x00000000000579c3 */ /* 0x000e220000008800 */
[----:B------:R-:W-:Y:S01]  /*09c0*/  UMOV UR4, 0x400 ;  /* 0x0000040000047882 */ /* 0x000fe20000000000 */
[C-C-:B------:R-:W-:Y:S02]  /*09d0*/  IMAD R2, R3.reuse, 0x2, R0.reuse ;  /* 0x0000000203027824 */ /* 0x140fe400078e0200 */
[----:B------:R-:W-:Y:S02]  /*09e0*/  IMAD R14, R3, 0x3, R0 ;  /* 0x00000003030e7824 */ /* 0x000fe400078e0200 */
[----:B------:R-:W-:Y:S02]  /*09f0*/  IMAD.IADD R15, R0, 0x1, R3 ;  /* 0x00000001000f7824 */ /* 0x000fe400078e0203 */
[----:B------:R-:W1:Y:S01]  /*0a00*/  LDC.64 R4, c[0x0][0x380] ;  /* 0x0000e000ff047b82 */ /* 0x000e620000000a00 */
[----:B0-----:R-:W-:-:S06]  /*0a10*/  ULEA UR4, UR5, UR4, 0x18 ;  /* 0x0000000405047291 */ /* 0x001fcc000f8ec0ff */
[----:B------:R-:W-:-:S07]  /*0a20*/  LEA R16, R0, UR4, 0x2 ;  /* 0x0000000400107c11 */ /* 0x000fce000f8e10ff */
.L_x_24:
[C-C-:B------:R-:W-:Y:S01]  /*0a30*/  IMAD R18, R3.reuse, 0x4, R16.reuse ;  /* 0x0000000403127824 */ /* 0x140fe200078e0210 */
[C---:B------:R-:W-:Y:S01]  /*0a40*/  LEA R20, R3.reuse, R16, 0x3 ;  /* 0x0000001003147211 */ /* 0x040fe200078e18ff */
[----:B------:R-:W-:Y:S01]  /*0a50*/  IMAD R22, R3, 0xc, R16 ;  /* 0x0000000c03167824 */ /* 0x000fe200078e0210 */
[----:B0-----:R0:W2:Y:S01]  /*0a60*/  LDS R17, [R16] ;  /* 0x0000000010117984 */ /* 0x0010a20000000800 */
[----:B-1----:R-:W-:-:S03]  /*0a70*/  IMAD.WIDE.U32 R6, R0, 0x4, R4 ;  /* 0x0000000400067825 */ /* 0x002fc600078e0004 */
[----:B------:R-:W1:Y:S01]  /*0a80*/  LDS R19, [R18] ;  /* 0x0000000012137984 */ /* 0x000e620000000800 */
[----:B------:R-:W-:-:S03]  /*0a90*/  IMAD.WIDE.U32 R8, R15, 0x4, R4 ;  /* 0x000000040f087825 */ /* 0x000fc600078e0004 */
[----:B------:R-:W3:Y:S01]  /*0aa0*/  LDS R21, [R20] ;  /* 0x0000000014157984 */ /* 0x000ee20000000800 */
[----:B------:R-:W-:-:S03]  /*0ab0*/  IMAD.WIDE.U32 R10, R2, 0x4, R4 ;  /* 0x00000004020a7825 */ /* 0x000fc600078e0004 */
[----:B------:R-:W4:Y:S01]  /*0ac0*/  LDS R23, [R22] ;  /* 0x0000000016177984 */ /* 0x000f220000000800 */
[----:B------:R-:W-:Y:S01]  /*0ad0*/  IADD3 R0, PT, PT, R3, R0, R3 ;  /* 0x0000000003007210 */ /* 0x000fe20007ffe003 */
[----:B------:R-:W-:-:S03]  /*0ae0*/  IMAD.WIDE.U32 R12, R14, 0x4, R4 ;  /* 0x000000040e0c7825 */ /* 0x000fc600078e0004 */
[----:B------:R-:W-:-:S04]  /*0af0*/  IADD3 R0, PT, PT, R3, R0, R3 ;  /* 0x0000000003007210 */ /* 0x000fc80007ffe003 */
[----:B------:R-:W-:Y:S01]  /*0b00*/  ISETP.GE.U32.AND P0, PT, R0, 0x100, PT ;  /* 0x000001000000780c */ /* 0x000fe20003f06070 */
[C---:B------:R-:W-:Y:S01]  /*0b10*/  IMAD R2, R3.reuse, 0x4, R2 ;  /* 0x0000000403027824 */ /* 0x040fe200078e0202 */
[C---:B------:R-:W-:Y:S01]  /*0b20*/  LEA R15, R3.reuse, R15, 0x2 ;  /* 0x0000000f030f7211 */ /* 0x040fe200078e10ff */
[C---:B------:R-:W-:Y:S02]  /*0b30*/  IMAD R14, R3.reuse, 0x4, R14 ;  /* 0x00000004030e7824 */ /* 0x040fe400078e020e */
[----:B0-----:R-:W-:Y:S01]  /*0b40*/  IMAD R16, R3, 0x10, R16 ;  /* 0x0000001003107824 */ /* 0x001fe200078e0210 */
[----:B--2---:R0:W-:Y:S04]  /*0b50*/  REDG.E.ADD.STRONG.GPU desc[UR6][R6.64], R17 ;  /* 0x000000110600798e */ /* 0x0041e8000c12e106 */
[----:B-1----:R0:W-:Y:S04]  /*0b60*/  REDG.E.ADD.STRONG.GPU desc[UR6][R8.64], R19 ;  /* 0x000000130800798e */ /* 0x0021e8000c12e106 */
[----:B---3--:R0:W-:Y:S04]  /*0b70*/  REDG.E.ADD.STRONG.GPU desc[UR6][R10.64], R21 ;  /* 0x000000150a00798e */ /* 0x0081e8000c12e106 */
[----:B----4-:R0:W-:Y:S01]  /*0b80*/  REDG.E.ADD.STRONG.GPU desc[UR6][R12.64], R23 ;  /* 0x000000170c00798e */ /* 0x0101e2000c12e106 */
[----:B------:R-:W-:Y:S05]  /*0b90*/  @!P0 BRA `(.L_x_24) ;  /* 0xfffffffc00a48947 */ /* 0x000fea000383ffff */
[----:B------:R-:W-:Y:S05]  /*0ba0*/  EXIT ;  /* 0x000000000000794d */ /* 0x000fea0003800000 */
.L_x_25:
        /* <DEDUP_REMOVED lines=13> */
.L_x_56:


//--------------------- .text._Z24histogram1DPerThread4x64PjPKhi --------------------------
	.section	.text._Z24histogram1DPerThread4x64PjPKhi,"ax",@progbits
	.align	128
        .global         _Z24histogram1DPerThread4x64PjPKhi
        .type           _Z24histogram1DPerThread4x64PjPKhi,@function
        .size           _Z24histogram1DPerThread4x64PjPKhi,(.L_x_57 - _Z24histogram1DPerThread4x64PjPKhi)
        .other          _Z24histogram1DPerThread4x64PjPKhi,@"STO_CUDA_ENTRY STV_DEFAULT"
_Z24histogram1DPerThread4x64PjPKhi:
.text._Z24histogram1DPerThread4x64PjPKhi:
[----:B------:R-:W-:Y:S08]  /*0000*/  LDC R1, c[0x0][0x37c] ;  /* 0x0000df00ff017b82 */ /* 0x000ff00000000800 */
[----:B------:R-:W0:Y:S02]  /*0010*/  LDC R0, c[0x0][0x360] ;  /* 0x0000d800ff007b82 */ /* 0x000e240000000800 */
[----:B0-----:R-:W-:-:S13]  /*0020*/  ISETP.NE.AND P0, PT, R0, 0x40, PT ;  /* 0x000000400000780c */ /* 0x001fda0003f05270 */
[----:B------:R-:W-:Y:S05]  /*0030*/  @P0 EXIT ;  /* 0x000000000000094d */ /* 0x000fea0003800000 */
[----:B------:R-:W0:Y:S01]  /*0040*/  S2R R0, SR_TID.X ;  /* 0x0000000000007919 */ /* 0x000e220000002100 */
[----:B------:R-:W1:Y:S01]  /*0050*/  S2UR UR5, SR_CgaCtaId ;  /* 0x00000000000579c3 */ /* 0x000e620000008800 */
[----:B------:R-:W-:Y:S01]  /*0060*/  BSSY.RECONVERGENT B0, `(.L_x_26) ;  /* 0x000001f000007945 */ /* 0x000fe20003800200 */
[----:B------:R-:W-:Y:S01]  /*0070*/  IMAD.MOV.U32 R4, RZ, RZ, RZ ;  /* 0x000000ffff047224 */ /* 0x000fe200078e00ff */
[----:B------:R-:W-:Y:S02]  /*0080*/  UMOV UR4, 0x400 ;  /* 0x0000040000047882 */ /* 0x000fe40000000000 */
[----:B-1----:R-:W-:Y:S01]  /*0090*/  ULEA UR4, UR5, UR4, 0x18 ;  /* 0x0000000405047291 */ /* 0x002fe2000f8ec0ff */
[--C-:B0-----:R-:W-:Y:S01]  /*00a0*/  SHF.R.U32.HI R2, RZ, 0x6, R0.reuse ;  /* 0x00000006ff027819 */ /* 0x101fe20000011600 */
[----:B------:R-:W-:-:S03]  /*00b0*/  IMAD.MOV.U32 R5, RZ, RZ, R0 ;  /* 0x000000ffff057224 */ /* 0x000fc600078e0000 */
[----:B------:R-:W-:-:S04]  /*00c0*/  IADD3 R2, PT, PT, -R2, 0x40, RZ ;  /* 0x0000004002027810 */ /* 0x000fc80007ffe1ff */
[C---:B------:R-:W-:Y:S02]  /*00d0*/  LOP3.LUT R8, R2.reuse, 0xf, RZ, 0xc0, !PT ;  /* 0x0000000f02087812 */ /* 0x040fe400078ec0ff */
[----:B------:R-:W-:-:S07]  /*00e0*/  LOP3.LUT R3, R2, 0x70, RZ, 0xc0, !PT ;  /* 0x0000007002037812 */ /* 0x000fce00078ec0ff */
.L_x_27:
[C---:B0-----:R-:W-:Y:S01]  /*00f0*/  LEA R7, R5.reuse, UR4, 0x2 ;  /* 0x0000000405077c11 */ /* 0x041fe2000f8e10ff */
[----:B------:R-:W-:Y:S02]  /*0100*/  VIADD R4, R4, 0x10 ;  /* 0x0000001004047836 */ /* 0x000fe40000000000 */
[----:B------:R-:W-:Y:S02]  /*0110*/  IMAD.MOV.U32 R6, RZ, RZ, R5 ;  /* 0x000000ffff067224 */ /* 0x000fe400078e0005 */
[----:B------:R0:W-:Y:S01]  /*0120*/  STS [R7], RZ ;  /* 0x000000ff07007388 */ /* 0x0001e20000000800 */
[----:B------:R-:W-:Y:S01]  /*0130*/  ISETP.NE.AND P0, PT, R4, R3, PT ;  /* 0x000000030400720c */ /* 0x000fe20003f05270 */
[----:B------:R-:W-:Y:S02]  /*0140*/  VIADD R5, R5, 0x400 ;  /* 0x0000040005057836 */ /* 0x000fe40000000000 */
[----:B------:R0:W-:Y:S04]  /*0150*/  STS [R7+0x100], RZ ;  /* 0x000100ff07007388 */ /* 0x0001e80000000800 */
        /* <DEDUP_REMOVED lines=13> */
[----:B------:R0:W-:Y:S01]  /*0230*/  STS [R7+0xf00], RZ ;  /* 0x000f00ff07007388 */ /* 0x0001e20000000800 */
[----:B------:R-:W-:Y:S05]  /*0240*/  @P0 BRA `(.L_x_27) ;  /* 0xfffffffc00a80947 */ /* 0x000fea000383ffff */
[----:B------:R-:W-:Y:S05]  /*0250*/  BSYNC.RECONVERGENT B0 ;  /* 0x0000000000007941 */ /* 0x000fea0003800200 */
.L_x_26:
[----:B------:R-:W-:Y:S01]  /*0260*/  ISETP.NE.AND P0, PT, R8, RZ, PT ;  /* 0x000000ff0800720c */ /* 0x000fe20003f05270 */
[----:B------:R-:W-:-:S12]  /*0270*/  BSSY.RECONVERGENT B0, `(.L_x_28) ;  /* 0x0000023000007945 */ /* 0x000fd80003800200 */
[----:B------:R-:W-:Y:S05]  /*0280*/  @!P0 BRA `(.L_x_29) ;  /* 0x0000000000848947 */ /* 0x000fea0003800000 */
[----:B------:R-:W-:Y:S01]  /*0290*/  ISETP.GE.U32.AND P0, PT, R8, 0x8, PT ;  /* 0x000000080800780c */ /* 0x000fe20003f06070 */
[----:B------:R-:W-:Y:S01]  /*02a0*/  BSSY.RECONVERGENT B1, `(.L_x_30) ;  /* 0x000000d000017945 */ /* 0x000fe20003800200 */
[----:B------:R-:W-:-:S04]  /*02b0*/  LOP3.LUT R3, R2, 0x7, RZ, 0xc0, !PT ;  /* 0x0000000702037812 */ /* 0x000fc800078ec0ff */
[----:B------:R-:W-:-:S07]  /*02c0*/  ISETP.NE.AND P1, PT, R3, RZ, PT ;  /* 0x000000ff0300720c */ /* 0x000fce0003f25270 */
[----:B------:R-:W-:Y:S06]  /*02d0*/  @!P0 BRA `(.L_x_31) ;  /* 0x0000000000248947 */ /* 0x000fec0003800000 */
[----:B------:R1:W-:Y:S01]  /*02e0*/  STS [R7+0x1000], RZ ;  /* 0x001000ff07007388 */ /* 0x0003e20000000800 */
[----:B------:R-:W-:-:S03]  /*02f0*/  VIADD R5, R6, 0x600 ;  /* 0x0000060006057836 */ /* 0x000fc60000000000 */
[----:B------:R1:W-:Y:S04]  /*0300*/  STS [R7+0x1100], RZ ;  /* 0x001100ff07007388 */ /* 0x0003e80000000800 */
[----:B------:R1:W-:Y:S04]  /*0310*/  STS [R7+0x1200], RZ ;  /* 0x001200ff07007388 */ /* 0x0003e80000000800 */
[----:B------:R1:W-:Y:S04]  /*0320*/  STS [R7+0x1300], RZ ;  /* 0x001300ff07007388 */ /* 0x0003e80000000800 */
[----:B------:R1:W-:Y:S04]  /*0330*/  STS [R7+0x1400], RZ ;  /* 0x001400ff07007388 */ /* 0x0003e80000000800 */
[----:B------:R1:W-:Y:S04]  /*0340*/  STS [R7+0x1500], RZ ;  /* 0x001500ff07007388 */ /* 0x0003e80000000800 */
[----:B------:R1:W-:Y:S04]  /*0350*/  STS [R7+0x1600], RZ ;  /* 0x001600ff07007388 */ /* 0x0003e80000000800 */
[----:B------:R1:W-:Y:S02]  /*0360*/  STS [R7+0x1700], RZ ;  /* 0x001700ff07007388 */ /* 0x0003e40000000800 */
.L_x_31:
[----:B------:R-:W-:Y:S05]  /*0370*/  BSYNC.RECONVERGENT B1 ;  /* 0x0000000000017941 */ /* 0x000fea0003800200 */
.L_x_30:
[----:B------:R-:W-:Y:S05]  /*0380*/  @!P1 BRA `(.L_x_29) ;  /* 0x0000000000449947 */ /* 0x000fea0003800000 */
[----:B------:R-:W-:Y:S02]  /*0390*/  ISETP.GE.U32.AND P0, PT, R3, 0x4, PT ;  /* 0x000000040300780c */ /* 0x000fe40003f06070 */
[----:B------:R-:W-:-:S04]  /*03a0*/  LOP3.LUT R2, R2, 0x3, RZ, 0xc0, !PT ;  /* 0x0000000302027812 */ /* 0x000fc800078ec0ff */
[----:B------:R-:W-:-:S07]  /*03b0*/  ISETP.NE.AND P1, PT, R2, RZ, PT ;  /* 0x000000ff0200720c */ /* 0x000fce0003f25270 */
[C---:B------:R-:W-:Y:S01]  /*03c0*/  @P0 LEA R3, R5.reuse, UR4, 0x2 ;  /* 0x0000000405030c11 */ /* 0x040fe2000f8e10ff */
[----:B------:R-:W-:-:S04]  /*03d0*/  @P0 VIADD R5, R5, 0x100 ;  /* 0x0000010005050836 */ /* 0x000fc80000000000 */
[----:B------:R2:W-:Y:S04]  /*03e0*/  @P0 STS [R3], RZ ;  /* 0x000000ff03000388 */ /* 0x0005e80000000800 */
[----:B------:R2:W-:Y:S04]  /*03f0*/  @P0 STS [R3+0x100], RZ ;  /* 0x000100ff03000388 */ /* 0x0005e80000000800 */
[----:B------:R2:W-:Y:S04]  /*0400*/  @P0 STS [R3+0x200], RZ ;  /* 0x000200ff03000388 */ /* 0x0005e80000000800 */
[----:B------:R2:W-:Y:S01]  /*0410*/  @P0 STS [R3+0x300], RZ ;  /* 0x000300ff03000388 */ /* 0x0005e20000000800 */
[----:B------:R-:W-:Y:S05]  /*0420*/  @!P1 BRA `(.L_x_29) ;  /* 0x00000000001c9947 */ /* 0x000fea0003800000 */
[----:B--2---:R-:W-:Y:S01]  /*0430*/  LEA R3, R5, UR4, 0x2 ;  /* 0x0000000405037c11 */ /* 0x004fe2000f8e10ff */
[----:B------:R-:W-:-:S07]  /*0440*/  IMAD.MOV R2, RZ, RZ, -R2 ;  /* 0x000000ffff027224 */ /* 0x000fce00078e0a02 */
.L_x_32:
[----:B------:R-:W-:Y:S01]  /*0450*/  VIADD R2, R2, 0x1 ;  /* 0x0000000102027836 */ /* 0x000fe20000000000 */
[----:B------:R2:W-:Y:S04]  /*0460*/  STS [R3], RZ ;  /* 0x000000ff03007388 */ /* 0x0005e80000000800 */
[----:B------:R-:W-:Y:S01]  /*0470*/  ISETP.NE.AND P0, PT, R2, RZ, PT ;  /* 0x000000ff0200720c */ /* 0x000fe20003f05270 */
[----:B--2---:R-:W-:-:S12]  /*0480*/  VIADD R3, R3, 0x100 ;  /* 0x0000010003037836 */ /* 0x004fd80000000000 */
[----:B------:R-:W-:Y:S05]  /*0490*/  @P0 BRA `(.L_x_32) ;  /* 0xfffffffc00ec0947 */ /* 0x000fea000383ffff */
.L_x_29:
[----:B------:R-:W-:Y:S05]  /*04a0*/  BSYNC.RECONVERGENT B0 ;  /* 0x0000000000007941 */ /* 0x000fea0003800200 */
.L_x_28:
[----:B------:R-:W3:Y:S01]  /*04b0*/  S2R R5, SR_CTAID.X ;  /* 0x0000000000057919 */ /* 0x000ee20000002500 */
[----:B------:R-:W4:Y:S01]  /*04c0*/  LDCU UR6, c[0x0][0x390] ;  /* 0x00007200ff0677ac */ /* 0x000f220008000800 */
[----:B------:R-:W-:Y:S01]  /*04d0*/  BSSY.RECONVERGENT B0, `(.L_x_33) ;  /* 0x0000039000007945 */ /* 0x000fe20003800200 */
[----:B----4-:R-:W-:-:S04]  /*04e0*/  USHF.R.S32.HI UR5, URZ, 0x1f, UR6 ;  /* 0x0000001fff057899 */ /* 0x010fc80008011406 */
[----:B------:R-:W-:Y:S01]  /*04f0*/  ULEA.HI UR5, UR5, UR6, URZ, 0x2 ;  /* 0x0000000605057291 */ /* 0x000fe2000f8f10ff */
[----:B------:R-:W4:Y:S03]  /*0500*/  LDCU.64 UR6, c[0x0][0x358] ;  /* 0x00006b00ff0677ac */ /* 0x000f260008000a00 */
[----:B------:R-:W-:Y:S01]  /*0510*/  USHF.R.S32.HI UR5, URZ, 0x2, UR5 ;  /* 0x00000002ff057899 */ /* 0x000fe20008011405 */
[----:B---3--:R-:W-:Y:S01]  /*0520*/  IMAD R5, R5, 0x40, R0 ;  /* 0x0000004005057824 */ /* 0x008fe200078e0200 */
[----:B------:R-:W-:Y:S04]  /*0530*/  BAR.SYNC.DEFER_BLOCKING 0x0 ;  /* 0x0000000000007b1d */ /* 0x000fe80000010000 */
[----:B------:R-:W-:-:S13]  /*0540*/  ISETP.GE.AND P0, PT, R5, UR5, PT ;  /* 0x0000000505007c0c */ /* 0x000fda000bf06270 */
[----:B----4-:R-:W-:Y:S05]  /*0550*/  @P0 BRA `(.L_x_34) ;  /* 0x0000000000c00947 */ /* 0x010fea0003800000 */
[----:B------:R-:W3:Y:S08]  /*0560*/  LDC R4, c[0x0][0x370] ;  /* 0x0000dc00ff047b82 */ /* 0x000ef00000000800 */
[----:B--2---:R-:W2:Y:S02]  /*0570*/  LDC.64 R2, c[0x0][0x388] ;  /* 0x0000e200ff027b82 */ /* 0x004ea40000000a00 */
.L_x_35:
[----:B--2-4-:R-:W-:-:S05]  /*0580*/  IMAD.WIDE R8, R5, 0x4, R2 ;  /* 0x0000000405087825 */ /* 0x014fca00078e0202 */
[----:B------:R-:W0:Y:S01]  /*0590*/  LDG.E R6, desc[UR6][R8.64] ;  /* 0x0000000608067981 */ /* 0x000e22000c1e1900 */
[----:B---3--:R-:W-:-:S05]  /*05a0*/  IMAD R5, R4, 0x40, R5 ;  /* 0x0000004004057824 */ /* 0x008fca00078e0205 */
[----:B------:R-:W-:Y:S01]  /*05b0*/  ISETP.GE.AND P0, PT, R5, UR5, PT ;  /* 0x0000000505007c0c */ /* 0x000fe2000bf06270 */
[C---:B01----:R-:W-:Y:S01]  /*05c0*/  IMAD.SHL.U32 R7, R6.reuse, 0x10, RZ ;  /* 0x0000001006077824 */ /* 0x043fe200078e00ff */
[--C-:B------:R-:W-:Y:S01]  /*05d0*/  SHF.R.U32.HI R12, RZ, 0x4, R6.reuse ;  /* 0x00000004ff0c7819 */ /* 0x100fe20000011606 */
[----:B------:R-:W-:Y:S01]  /*05e0*/  IMAD.SHL.U32 R10, R6, 0x8, RZ ;  /* 0x00000008060a7824 */ /* 0x000fe200078e00ff */
[----:B------:R-:W-:Y:S02]  /*05f0*/  SHF.R.U32.HI R8, RZ, 0x5, R6 ;  /* 0x00000005ff087819 */ /* 0x000fe40000011606 */
[----:B------:R-:W-:Y:S02]  /*0600*/  LOP3.LUT R7, R7, 0xfc0, RZ, 0xc0, !PT ;  /* 0x00000fc007077812 */ /* 0x000fe400078ec0ff */
[----:B------:R-:W-:Y:S02]  /*0610*/  LOP3.LUT R10, R10, 0x18, RZ, 0xc0, !PT ;  /* 0x000000180a0a7812 */ /* 0x000fe400078ec0ff */
[----:B------:R-:W-:Y:S01]  /*0620*/  LOP3.LUT R15, R12, 0xfc0, RZ, 0xc0, !PT ;  /* 0x00000fc00c0f7812 */ /* 0x000fe200078ec0ff */
[----:B------:R-:W-:Y:S01]  /*0630*/  IMAD.IADD R7, R7, 0x1, R0 ;  /* 0x0000000107077824 */ /* 0x000fe200078e0200 */
[----:B------:R-:W-:-:S02]  /*0640*/  SHF.R.U32.HI R12, RZ, 0xc, R6 ;  /* 0x0000000cff0c7819 */ /* 0x000fc40000011606 */
[----:B------:R-:W-:Y:S01]  /*0650*/  LOP3.LUT R8, R8, 0x18, RZ, 0xc0, !PT ;  /* 0x0000001808087812 */ /* 0x000fe200078ec0ff */
[----:B------:R-:W-:Y:S01]  /*0660*/  IMAD.IADD R15, R15, 0x1, R0 ;  /* 0x000000010f0f7824 */ /* 0x000fe200078e0200 */
[----:B------:R-:W-:Y:S01]  /*0670*/  LEA R11, R7, UR4, 0x2 ;  /* 0x00000004070b7c11 */ /* 0x000fe2000f8e10ff */
[----:B------:R-:W-:-:S03]  /*0680*/  IMAD.MOV.U32 R7, RZ, RZ, 0x1 ;  /* 0x00000001ff077424 */ /* 0x000fc600078e00ff */
[----:B------:R-:W-:Y:S01]  /*0690*/  LEA R15, R15, UR4, 0x2 ;  /* 0x000000040f0f7c11 */ /* 0x000fe2000f8e10ff */
[----:B------:R-:W0:Y:S01]  /*06a0*/  LDS R13, [R11] ;  /* 0x000000000b0d7984 */ /* 0x000e220000000800 */
[C---:B------:R-:W-:Y:S02]  /*06b0*/  SHF.L.U32 R10, R7.reuse, R10, RZ ;  /* 0x0000000a070a7219 */ /* 0x040fe400000006ff */
[----:B------:R-:W-:-:S03]  /*06c0*/  SHF.L.U32 R8, R7, R8, RZ ;  /* 0x0000000807087219 */ /* 0x000fc600000006ff */
[----:B0-----:R-:W-:Y:S01]  /*06d0*/  IMAD.IADD R10, R10, 0x1, R13 ;  /* 0x000000010a0a7824 */ /* 0x001fe200078e020d */
[----:B------:R-:W-:Y:S02]  /*06e0*/  LOP3.LUT R13, R12, 0xfc0, RZ, 0xc0, !PT ;  /* 0x00000fc00c0d7812 */ /* 0x000fe400078ec0ff */
[----:B------:R-:W-:Y:S02]  /*06f0*/  SHF.R.U32.HI R12, RZ, 0x14, R6 ;  /* 0x00000014ff0c7819 */ /* 0x000fe40000011606 */
[----:B------:R-:W-:Y:S01]  /*0700*/  STS [R11], R10 ;  /* 0x0000000a0b007388 */ /* 0x000fe20000000800 */
[----:B------:R-:W-:-:S03]  /*0710*/  IMAD.IADD R13, R13, 0x1, R0 ;  /* 0x000000010d0d7824 */ /* 0x000fc600078e0200 */
[----:B------:R-:W0:Y:S02]  /*0720*/  LDS R9, [R15] ;  /* 0x000000000f097984 */ /* 0x000e240000000800 */
[----:B------:R-:W-:Y:S01]  /*0730*/  LEA R13, R13, UR4, 0x2 ;  /* 0x000000040d0d7c11 */ /* 0x000fe2000f8e10ff */
[----:B0-----:R-:W-:Y:S01]  /*0740*/  IMAD.IADD R8, R8, 0x1, R9 ;  /* 0x0000000108087824 */ /* 0x001fe200078e0209 */
[--C-:B------:R-:W-:Y:S02]  /*0750*/  SHF.R.U32.HI R9, RZ, 0xd, R6.reuse ;  /* 0x0000000dff097819 */ /* 0x100fe40000011606 */
[----:B------:R-:W-:Y:S02]  /*0760*/  SHF.R.U32.HI R6, RZ, 0x15, R6 ;  /* 0x00000015ff067819 */ /* 0x000fe40000011606 */
[----:B------:R-:W-:Y:S01]  /*0770*/  STS [R15], R8 ;  /* 0x000000080f007388 */ /* 0x000fe20000000800 */
[----:B------:R-:W-:Y:S02]  /*0780*/  LOP3.LUT R10, R9, 0x18, RZ, 0xc0, !PT ;  /* 0x00000018090a7812 */ /* 0x000fe400078ec0ff */
[----:B------:R-:W-:Y:S01]  /*0790*/  LOP3.LUT R9, R12, 0xfc0, RZ, 0xc0, !PT ;  /* 0x00000fc00c097812 */ /* 0x000fe200078ec0ff */
[----:B------:R-:W0:Y:S01]  /*07a0*/  LDS R11, [R13] ;  /* 0x000000000d0b7984 */ /* 0x000e220000000800 */
[----:B------:R-:W-:-:S02]  /*07b0*/  SHF.L.U32 R10, R7, R10, RZ ;  /* 0x0000000a070a7219 */ /* 0x000fc400000006ff */
[----:B------:R-:W-:Y:S01]  /*07c0*/  LOP3.LUT R6, R6, 0x18, RZ, 0xc0, !PT ;  /* 0x0000001806067812 */ /* 0x000fe200078ec0ff */
[----:B------:R-:W-:-:S03]  /*07d0*/  IMAD.IADD R9, R9, 0x1, R0 ;  /* 0x0000000109097824 */ /* 0x000fc600078e0200 */
[----:B------:R-:W-:Y:S02]  /*07e0*/  SHF.L.U32 R6, R7, R6, RZ ;  /* 0x0000000607067219 */ /* 0x000fe400000006ff */
[----:B------:R-:W-:Y:S01]  /*07f0*/  LEA R9, R9, UR4, 0x2 ;  /* 0x0000000409097c11 */ /* 0x000fe2000f8e10ff */
[----:B0-----:R-:W-:-:S05]  /*0800*/  IMAD.IADD R10, R10, 0x1, R11 ;  /* 0x000000010a0a7824 */ /* 0x001fca00078e020b */
[----:B------:R-:W-:Y:S04]  /*0810*/  STS [R13], R10 ;  /* 0x0000000a0d007388 */ /* 0x000fe80000000800 */
[----:B------:R-:W0:Y:S02]  /*0820*/  LDS R11, [R9] ;  /* 0x00000000090b7984 */ /* 0x000e240000000800 */
[----:B0-----:R-:W-:-:S05]  /*0830*/  IMAD.IADD R6, R6, 0x1, R11 ;  /* 0x0000000106067824 */ /* 0x001fca00078e020b */
[----:B------:R4:W-:Y:S01]  /*0840*/  STS [R9], R6 ;  /* 0x0000000609007388 */ /* 0x0009e20000000800 */
[----:B------:R-:W-:Y:S05]  /*0850*/  @!P0 BRA `(.L_x_35) ;  /* 0xfffffffc00488947 */ /* 0x000fea000383ffff */
.L_x_34:
[----:B------:R-:W-:Y:S05]  /*0860*/  BSYNC.RECONVERGENT B0 ;  /* 0x0000000000007941 */ /* 0x000fea0003800200 */
.L_x_33:
[----:B------:R-:W-:Y:S01]  /*0870*/  BAR.SYNC.DEFER_BLOCKING 0x0 ;  /* 0x0000000000007b1d */ /* 0x000fe20000010000 */
[----:B------:R-:W-:Y:S01]  /*0880*/  VIADD R14, R0, 0x7 ;  /* 0x00000007000e7836 */ /* 0x000fe20000000000 */
[----:B------:R-:W-:-:S04]  /*0890*/  CS2R R4, SRZ ;  /* 0x0000000000047805 */ /* 0x000fc8000001ff00 */
[----:B------:R-:W-:-:S05]  /*08a0*/  UMOV UR5, 0xf ;  /* 0x0000000f00057882 */ /* 0x000fca0000000000 */
.L_x_36:
[C---:B------:R-:W-:Y:S01]  /*08b0*/  VIADD R2, R14.reuse, 0xfffffff9 ;  /* 0xfffffff90e027836 */ /* 0x040fe20000000000 */
[C---:B------:R-:W-:Y:S01]  /*08c0*/  LOP3.LUT R17, R14.reuse, 0x3f, RZ, 0xc0, !PT ;  /* 0x0000003f0e117812 */ /* 0x040fe200078ec0ff */
[C---:B----4-:R-:W-:Y:S01]  /*08d0*/  VIADD R6, R14.reuse, 0xfffffffa ;  /* 0xfffffffa0e067836 */ /* 0x050fe20000000000 */
[----:B------:R-:W-:Y:S01]  /*08e0*/  UIADD3 UR5, UPT, UPT, UR5, 0x10, URZ ;  /* 0x0000001005057890 */ /* 0x000fe2000fffe0ff */
[----:B------:R-:W-:Y:S01]  /*08f0*/  VIADD R15, R14, 0xffffffff ;  /* 0xffffffff0e0f7836 */ /* 0x000fe20000000000 */
[----:B--2---:R-:W-:Y:S01]  /*0900*/  LOP3.LUT R3, R2, 0x3f, RZ, 0xc0, !PT ;  /* 0x0000003f02037812 */ /* 0x004fe200078ec0ff */
[----:B------:R-:W-:Y:S01]  /*0910*/  VIADD R2, R14, 0xfffffffb ;  /* 0xfffffffb0e027836 */ /* 0x000fe20000000000 */
[----:B01----:R-:W-:Y:S01]  /*0920*/  LOP3.LUT R7, R6, 0x3f, RZ, 0xc0, !PT ;  /* 0x0000003f06077812 */ /* 0x003fe200078ec0ff */
[----:B------:R-:W-:Y:S01]  /*0930*/  VIADD R6, R14, 0xfffffffc ;  /* 0xfffffffc0e067836 */ /* 0x000fe20000000000 */
[----:B------:R-:W-:Y:S01]  /*0940*/  LOP3.LUT R15, R15, 0x3f, RZ, 0xc0, !PT ;  /* 0x0000003f0f0f7812 */ /* 0x000fe200078ec0ff */
[----:B------:R-:W-:Y:S01]  /*0950*/  IMAD R3, R0, 0x40, R3 ;  /* 0x0000004000037824 */ /* 0x000fe200078e0203 */
[----:B------:R-:W-:Y:S01]  /*0960*/  LOP3.LUT R11, R2, 0x3f, RZ, 0xc0, !PT ;  /* 0x0000003f020b7812 */ /* 0x000fe200078ec0ff */
[----:B------:R-:W-:Y:S01]  /*0970*/  IMAD R7, R0, 0x40, R7 ;  /* 0x0000004000077824 */ /* 0x000fe200078e0207 */
[----:B------:R-:W-:Y:S01]  /*0980*/  LOP3.LUT R13, R6, 0x3f, RZ, 0xc0, !PT ;  /* 0x0000003f060d7812 */ /* 0x000fe200078ec0ff */
[----:B------:R-:W-:Y:S01]  /*0990*/  VIADD R16, R14, 0x1 ;  /* 0x000000010e107836 */ /* 0x000fe20000000000 */
[----:B------:R-:W-:Y:S01]  /*09a0*/  LEA R6, R3, UR4, 0x2 ;  /* 0x0000000403067c11 */ /* 0x000fe2000f8e10ff */
[C---:B------:R-:W-:Y:S01]  /*09b0*/  IMAD R11, R0.reuse, 0x40, R11 ;  /* 0x00000040000b7824 */ /* 0x040fe200078e020b */
[----:B------:R-:W-:Y:S01]  /*09c0*/  LEA R9, R7, UR4, 0x2 ;  /* 0x0000000407097c11 */ /* 0x000fe2000f8e10ff */
[----:B------:R-:W-:Y:S01]  /*09d0*/  IMAD R13, R0, 0x40, R13 ;  /* 0x00000040000d7824 */ /* 0x000fe200078e020d */
[----:B------:R-:W-:Y:S01]  /*09e0*/  LOP3.LUT R21, R16, 0x3f, RZ, 0xc0, !PT ;  /* 0x0000003f10157812 */ /* 0x000fe200078ec0ff */
[C---:B------:R-:W-:Y:S01]  /*09f0*/  VIADD R18, R14.reuse, 0x2 ;  /* 0x000000020e127836 */ /* 0x040fe20000000000 */
[----:B------:R-:W-:Y:S01]  /*0a00*/  LEA R3, R11, UR4, 0x2 ;  /* 0x000000040b037c11 */ /* 0x000fe2000f8e10ff */
[----:B------:R-:W0:Y:S01]  /*0a10*/  LDS R6, [R6] ;  /* 0x0000000006067984 */ /* 0x000e220000000800 */
[----:B------:R-:W-:Y:S01]  /*0a20*/  LEA R2, R13, UR4, 0x2 ;  /* 0x000000040d027c11 */ /* 0x000fe2000f8e10ff */
[----:B------:R-:W-:Y:S01]  /*0a30*/  VIADD R13, R14, 0x3 ;  /* 0x000000030e0d7836 */ /* 0x000fe20000000000 */
[----:B------:R-:W-:Y:S01]  /*0a40*/  LOP3.LUT R23, R18, 0x3f, RZ, 0xc0, !PT ;  /* 0x0000003f12177812 */ /* 0x000fe200078ec0ff */
[----:B------:R-:W1:Y:S01]  /*0a50*/  LDS R9, [R9] ;  /* 0x0000000009097984 */ /* 0x000e620000000800 */
[C---:B------:R-:W-:Y:S01]  /*0a60*/  IMAD R17, R0.reuse, 0x40, R17 ;  /* 0x0000004000117824 */ /* 0x040fe200078e0211 */
[----:B------:R-:W-:Y:S01]  /*0a70*/  UISETP.NE.AND UP0, UPT, UR5, 0x4f, UPT ;  /* 0x0000004f0500788c */ /* 0x000fe2000bf05270 */
[----:B------:R-:W-:Y:S01]  /*0a80*/  LOP3.LUT R19, R13, 0x3f, RZ, 0xc0, !PT ;  /* 0x0000003f0d137812 */ /* 0x000fe200078ec0ff */
[----:B------:R-:W2:Y:S01]  /*0a90*/  LDS R3, [R3] ;  /* 0x0000000003037984 */ /* 0x000ea20000000800 */
[----:B------:R-:W-:Y:S01]  /*0aa0*/  IMAD R13, R0, 0x40, R15 ;  /* 0x00000040000d7824 */ /* 0x000fe200078e020f */
[----:B------:R-:W-:Y:S01]  /*0ab0*/  LEA R18, R17, UR4, 0x2 ;  /* 0x0000000411127c11 */ /* 0x000fe2000f8e10ff */
[----:B------:R-:W-:Y:S01]  /*0ac0*/  VIADD R12, R14, 0x5 ;  /* 0x000000050e0c7836 */ /* 0x000fe20000000000 */
[----:B------:R-:W3:Y:S01]  /*0ad0*/  LDS R2, [R2] ;  /* 0x0000000002027984 */ /* 0x000ee20000000800 */
[C---:B------:R-:W-:Y:S01]  /*0ae0*/  IMAD R21, R0.reuse, 0x40, R21 ;  /* 0x0000004000157824 */ /* 0x040fe200078e0215 */
[----:B------:R-:W-:Y:S01]  /*0af0*/  LEA R16, R13, UR4, 0x2 ;  /* 0x000000040d107c11 */ /* 0x000fe2000f8e10ff */
[----:B------:R-:W-:Y:S01]  /*0b00*/  IMAD R23, R0, 0x40, R23 ;  /* 0x0000004000177824 */ /* 0x000fe200078e0217 */
[----:B------:R-:W-:Y:S01]  /*0b10*/  LOP3.LUT R15, R12, 0x3f, RZ, 0xc0, !PT ;  /* 0x0000003f0c0f7812 */ /* 0x000fe200078ec0ff */
[----:B------:R-:W-:Y:S01]  /*0b20*/  IMAD R19, R0, 0x40, R19 ;  /* 0x0000004000137824 */ /* 0x000fe200078e0213 */
[----:B------:R-:W-:-:S03]  /*0b30*/  LEA R21, R21, UR4, 0x2 ;  /* 0x0000000415157c11 */ /* 0x000fc6000f8e10ff */
[----:B------:R-:W-:Y:S01]  /*0b40*/  IMAD R15, R0, 0x40, R15 ;  /* 0x00000040000f7824 */ /* 0x000fe200078e020f */
[----:B------:R-:W-:Y:S02]  /*0b50*/  LEA R19, R19, UR4, 0x2 ;  /* 0x0000000413137c11 */ /* 0x000fe4000f8e10ff */
[----:B0-----:R-:W-:Y:S02]  /*0b60*/  LOP3.LUT R8, R6, 0xff00ff, RZ, 0xc0, !PT ;  /* 0x00ff00ff06087812 */ /* 0x001fe400078ec0ff */
[----:B------:R-:W-:Y:S02]  /*0b70*/  SHF.R.U32.HI R7, RZ, 0x8, R6 ;  /* 0x00000008ff077819 */ /* 0x000fe40000011606 */
[----:B-1----:R-:W-:Y:S02]  /*0b80*/  LOP3.LUT R10, R9, 0xff00ff, RZ, 0xc0, !PT ;  /* 0x00ff00ff090a7812 */ /* 0x002fe400078ec0ff */
[----:B------:R-:W-:Y:S02]  /*0b90*/  SHF.R.U32.HI R11, RZ, 0x8, R9 ;  /* 0x00000008ff0b7819 */ /* 0x000fe40000011609 */
[----:B------:R-:W-:Y:S01]  /*0ba0*/  IADD3 R8, PT, PT, R10, R8, R5 ;  /* 0x000000080a087210 */ /* 0x000fe20007ffe005 */
[----:B------:R-:W-:Y:S01]  /*0bb0*/  VIADD R10, R14, 0x7 ;  /* 0x000000070e0a7836 */ /* 0x000fe20000000000 */
[----:B------:R-:W-:-:S02]  /*0bc0*/  LOP3.LUT R7, R7, 0xff00ff, RZ, 0xc0, !PT ;  /* 0x00ff00ff07077812 */ /* 0x000fc400078ec0ff */
[----:B------:R-:W-:Y:S01]  /*0bd0*/  LOP3.LUT R6, R11, 0xff00ff, RZ, 0xc0, !PT ;  /* 0x00ff00ff0b067812 */ /* 0x000fe200078ec0ff */
[----:B------:R-:W-:Y:S01]  /*0be0*/  VIADD R11, R14, 0x4 ;  /* 0x000000040e0b7836 */ /* 0x000fe20000000000 */
[----:B--2---:R-:W-:Y:S02]  /*0bf0*/  LOP3.LUT R5, R3, 0xff00ff, RZ, 0xc0, !PT ;  /* 0x00ff00ff03057812 */ /* 0x004fe400078ec0ff */
[----:B---3--:R-:W-:Y:S02]  /*0c00*/  LOP3.LUT R9, R2, 0xff00ff, RZ, 0xc0, !PT ;  /* 0x00ff00ff02097812 */ /* 0x008fe400078ec0ff */
[----:B------:R-:W-:Y:S01]  /*0c10*/  IADD3 R6, PT, PT, R6, R7, R4 ;  /* 0x0000000706067210 */ /* 0x000fe20007ffe004 */
[C---:B------:R-:W-:Y:S01]  /*0c20*/  VIADD R7, R14.reuse, 0xfffffffd ;  /* 0xfffffffd0e077836 */ /* 0x040fe20000000000 */
[----:B------:R-:W-:Y:S01]  /*0c30*/  IADD3 R4, PT, PT, R9, R5, R8 ;  /* 0x0000000509047210 */ /* 0x000fe20007ffe008 */
[C---:B------:R-:W-:Y:S01]  /*0c40*/  VIADD R5, R14.reuse, 0xfffffffe ;  /* 0xfffffffe0e057836 */ /* 0x040fe20000000000 */
[----:B------:R-:W-:Y:S01]  /*0c50*/  LOP3.LUT R11, R11, 0x3f, RZ, 0xc0, !PT ;  /* 0x0000003f0b0b7812 */ /* 0x000fe200078ec0ff */
[C---:B------:R-:W-:Y:S01]  /*0c60*/  VIADD R8, R14.reuse, 0x6 ;  /* 0x000000060e087836 */ /* 0x040fe20000000000 */
[----:B------:R-:W-:Y:S01]  /*0c70*/  LOP3.LUT R7, R7, 0x3f, RZ, 0xc0, !PT ;  /* 0x0000003f07077812 */ /* 0x000fe200078ec0ff */
[----:B------:R-:W-:Y:S01]  /*0c80*/  VIADD R9, R14, 0x8 ;  /* 0x000000080e097836 */ /* 0x000fe20000000000 */
[----:B------:R-:W-:Y:S01]  /*0c90*/  LOP3.LUT R5, R5, 0x3f, RZ, 0xc0, !PT ;  /* 0x0000003f05057812 */ /* 0x000fe200078ec0ff */
[----:B------:R-:W-:Y:S01]  /*0ca0*/  IMAD R20, R0, 0x40, R11 ;  /* 0x0000004000147824 */ /* 0x000fe200078e020b */
[----:B------:R-:W-:Y:S01]  /*0cb0*/  LOP3.LUT R25, R8, 0x3f, RZ, 0xc0, !PT ;  /* 0x0000003f08197812 */ /* 0x000fe200078ec0ff */
[C---:B------:R-:W-:Y:S01]  /*0cc0*/  IMAD R7, R0.reuse, 0x40, R7 ;  /* 0x0000004000077824 */ /* 0x040fe200078e0207 */
[----:B------:R-:W-:Y:S01]  /*0cd0*/  LOP3.LUT R17, R9, 0x3f, RZ, 0xc0, !PT ;  /* 0x0000003f09117812 */ /* 0x000fe200078ec0ff */
[----:B------:R-:W-:Y:S01]  /*0ce0*/  IMAD R5, R0, 0x40, R5 ;  /* 0x0000004000057824 */ /* 0x000fe200078e0205 */
[----:B------:R0:W-:Y:S01]  /*0cf0*/  LDS R9, [R18] ;  /* 0x0000000012097984 */ /* 0x0001e20000000800 */
[----:B------:R-:W-:Y:S01]  /*0d00*/  LOP3.LUT R13, R10, 0x3f, RZ, 0xc0, !PT ;  /* 0x0000003f0a0d7812 */ /* 0x000fe200078ec0ff */
[C---:B------:R-:W-:Y:S01]  /*0d10*/  IMAD R12, R0.reuse, 0x40, R25 ;  /* 0x00000040000c7824 */ /* 0x040fe200078e0219 */
[----:B------:R-:W-:Y:S01]  /*0d20*/  LEA R7, R7, UR4, 0x2 ;  /* 0x0000000407077c11 */ /* 0x000fe2000f8e10ff */
[----:B------:R1:W-:Y:S01]  /*0d30*/  LDS R8, [R16] ;  /* 0x0000000010087984 */ /* 0x0003e20000000800 */
[----:B------:R-:W-:Y:S01]  /*0d40*/  LEA R5, R5, UR4, 0x2 ;  /* 0x0000000405057c11 */ /* 0x000fe2000f8e10ff */
[C---:B------:R-:W-:Y:S01]  /*0d50*/  IMAD R17, R0.reuse, 0x40, R17 ;  /* 0x0000004000117824 */ /* 0x040fe200078e0211 */
[----:B------:R-:W-:Y:S01]  /*0d60*/  LEA R10, R23, UR4, 0x2 ;  /* 0x00000004170a7c11 */ /* 0x000fe2000f8e10ff */
[----:B------:R2:W-:Y:S01]  /*0d70*/  LDS R11, [R21] ;  /* 0x00000000150b7984 */ /* 0x0005e20000000800 */
[----:B------:R-:W-:Y:S01]  /*0d80*/  SHF.R.U32.HI R3, RZ, 0x8, R3 ;  /* 0x00000008ff037819 */ /* 0x000fe20000011603 */
[----:B------:R-:W-:Y:S01]  /*0d90*/  IMAD R22, R0, 0x40, R13 ;  /* 0x0000004000167824 */ /* 0x000fe200078e020d */
[----:B------:R-:W-:Y:S01]  /*0da0*/  SHF.R.U32.HI R2, RZ, 0x8, R2 ;  /* 0x00000008ff027819 */ /* 0x000fe20000011602 */
[----:B------:R-:W3:Y:S01]  /*0db0*/  LDS R5, [R5] ;  /* 0x0000000005057984 */ /* 0x000ee20000000800 */
[----:B------:R-:W-:Y:S01]  /*0dc0*/  LEA R20, R20, UR4, 0x2 ;  /* 0x0000000414147c11 */ /* 0x000fe2000f8e10ff */
[----:B------:R-:W-:Y:S01]  /*0dd0*/  VIADD R14, R14, 0x10 ;  /* 0x000000100e0e7836 */ /* 0x000fe20000000000 */
[----:B0-----:R-:W-:Y:S01]  /*0de0*/  LEA R18, R15, UR4, 0x2 ;  /* 0x000000040f127c11 */ /* 0x001fe2000f8e10ff */
[----:B------:R-:W0:Y:S01]  /*0df0*/  LDS R7, [R7] ;  /* 0x0000000007077984 */ /* 0x000e220000000800 */
[----:B------:R-:W-:-:S02]  /*0e00*/  LOP3.LUT R15, R3, 0xff00ff, RZ, 0xc0, !PT ;  /* 0x00ff00ff030f7812 */ /* 0x000fc400078ec0ff */
[----:B-1----:R-:W-:Y:S01]  /*0e10*/  LOP3.LUT R16, R2, 0xff00ff, RZ, 0xc0, !PT ;  /* 0x00ff00ff02107812 */ /* 0x002fe200078ec0ff */
[----:B------:R-:W1:Y:S01]  /*0e20*/  LDS R10, [R10] ;  /* 0x000000000a0a7984 */ /* 0x000e620000000800 */
[----:B--2---:R-:W-:Y:S02]  /*0e30*/  LEA R21, R12, UR4, 0x2 ;  /* 0x000000040c157c11 */ /* 0x004fe4000f8e10ff */
[----:B------:R-:W-:Y:S01]  /*0e40*/  LEA R23, R17, UR4, 0x2 ;  /* 0x0000000411177c11 */ /* 0x000fe2000f8e10ff */
[----:B------:R-:W2:Y:S01]  /*0e50*/  LDS R3, [R19] ;  /* 0x0000000013037984 */ /* 0x000ea20000000800 */
[----:B------:R-:W-:Y:S02]  /*0e60*/  IADD3 R15, PT, PT, R16, R15, R6 ;  /* 0x0000000f100f7210 */ /* 0x000fe40007ffe006 */
[----:B------:R-:W-:Y:S01]  /*0e70*/  LEA R22, R22, UR4, 0x2 ;  /* 0x0000000416167c11 */ /* 0x000fe2000f8e10ff */
[----:B------:R-:W4:Y:S04]  /*0e80*/  LDS R2, [R20] ;  /* 0x0000000014027984 */ /* 0x000f280000000800 */
[----:B------:R-:W5:Y:S04]  /*0e90*/  LDS R12, [R18] ;  /* 0x00000000120c7984 */ /* 0x000f680000000800 */
[----:B------:R-:W5:Y:S01]  /*0ea0*/  LDS R6, [R21] ;  /* 0x0000000015067984 */ /* 0x000f620000000800 */
[----:B---3--:R-:W-:-:S02]  /*0eb0*/  SHF.R.U32.HI R17, RZ, 0x8, R5 ;  /* 0x00000008ff117819 */ /* 0x008fc40000011605 */
[----:B------:R-:W-:Y:S02]  /*0ec0*/  LOP3.LUT R5, R5, 0xff00ff, RZ, 0xc0, !PT ;  /* 0x00ff00ff05057812 */ /* 0x000fe400078ec0ff */
[----:B0-----:R-:W-:Y:S02]  /*0ed0*/  SHF.R.U32.HI R13, RZ, 0x8, R7 ;  /* 0x00000008ff0d7819 */ /* 0x001fe40000011607 */
[----:B------:R-:W-:Y:S02]  /*0ee0*/  LOP3.LUT R7, R7, 0xff00ff, RZ, 0xc0, !PT ;  /* 0x00ff00ff07077812 */ /* 0x000fe400078ec0ff */
[----:B------:R-:W-:Y:S02]  /*0ef0*/  LOP3.LUT R16, R13, 0xff00ff, RZ, 0xc0, !PT ;  /* 0x00ff00ff0d107812 */ /* 0x000fe400078ec0ff */
[----:B------:R-:W-:Y:S02]  /*0f00*/  IADD3 R7, PT, PT, R5, R7, R4 ;  /* 0x0000000705077210 */ /* 0x000fe40007ffe004 */
[----:B------:R-:W0:Y:S01]  /*0f10*/  LDS R5, [R23] ;  /* 0x0000000017057984 */ /* 0x000e220000000800 */
[----:B------:R-:W-:-:S02]  /*0f20*/  LOP3.LUT R17, R17, 0xff00ff, RZ, 0xc0, !PT ;  /* 0x00ff00ff11117812 */ /* 0x000fc400078ec0ff */
[----:B------:R-:W-:Y:S01]  /*0f30*/  SHF.R.U32.HI R13, RZ, 0x8, R8 ;  /* 0x00000008ff0d7819 */ /* 0x000fe20000011608 */
[----:B------:R-:W3:Y:S01]  /*0f40*/  LDS R4, [R22] ;  /* 0x0000000016047984 */ /* 0x000ee20000000800 */
[----:B------:R-:W-:Y:S02]  /*0f50*/  IADD3 R15, PT, PT, R17, R16, R15 ;  /* 0x00000010110f7210 */ /* 0x000fe40007ffe00f */
[----:B------:R-:W-:Y:S02]  /*0f60*/  SHF.R.U32.HI R16, RZ, 0x8, R9 ;  /* 0x00000008ff107819 */ /* 0x000fe40000011609 */
[----:B------:R-:W-:Y:S02]  /*0f70*/  LOP3.LUT R9, R9, 0xff00ff, RZ, 0xc0, !PT ;  /* 0x00ff00ff09097812 */ /* 0x000fe400078ec0ff */
[----:B------:R-:W-:Y:S02]  /*0f80*/  LOP3.LUT R8, R8, 0xff00ff, RZ, 0xc0, !PT ;  /* 0x00ff00ff08087812 */ /* 0x000fe400078ec0ff */
[----:B------:R-:W-:-:S02]  /*0f90*/  LOP3.LUT R17, R16, 0xff00ff, RZ, 0xc0, !PT ;  /* 0x00ff00ff10117812 */ /* 0x000fc400078ec0ff */
[----:B------:R-:W-:Y:S02]  /*0fa0*/  IADD3 R7, PT, PT, R9, R8, R7 ;  /* 0x0000000809077210 */ /* 0x000fe40007ffe007 */
[----:B------:R-:W-:Y:S02]  /*0fb0*/  SHF.R.U32.HI R9, RZ, 0x8, R11 ;  /* 0x00000008ff097819 */ /* 0x000fe4000001160b */
[----:B------:R-:W-:Y:S02]  /*0fc0*/  LOP3.LUT R8, R11, 0xff00ff, RZ, 0xc0, !PT ;  /* 0x00ff00ff0b087812 */ /* 0x000fe400078ec0ff */
[----:B------:R-:W-:Y:S02]  /*0fd0*/  LOP3.LUT R16, R13, 0xff00ff, RZ, 0xc0, !PT ;  /* 0x00ff00ff0d107812 */ /* 0x000fe400078ec0ff */
[----:B-1----:R-:W-:Y:S02]  /*0fe0*/  LOP3.LUT R11, R10, 0xff00ff, RZ, 0xc0, !PT ;  /* 0x00ff00ff0a0b7812 */ /* 0x002fe400078ec0ff */
[----:B------:R-:W-:-:S02]  /*0ff0*/  SHF.R.U32.HI R13, RZ, 0x8, R10 ;  /* 0x00000008ff0d7819 */ /* 0x000fc4000001160a */
[----:B------:R-:W-:Y:S02]  /*1000*/  LOP3.LUT R10, R9, 0xff00ff, RZ, 0xc0, !PT ;  /* 0x00ff00ff090a7812 */ /* 0x000fe400078ec0ff */
[----:B------:R-:W-:Y:S02]  /*1010*/  IADD3 R7, PT, PT, R11, R8, R7 ;  /* 0x000000080b077210 */ /* 0x000fe40007ffe007 */
[----:B------:R-:W-:Y:S02]  /*1020*/  IADD3 R15, PT, PT, R17, R16, R15 ;  /* 0x00000010110f7210 */ /* 0x000fe40007ffe00f */
[----:B------:R-:W-:Y:S02]  /*1030*/  LOP3.LUT R13, R13, 0xff00ff, RZ, 0xc0, !PT ;  /* 0x00ff00ff0d0d7812 */ /* 0x000fe400078ec0ff */
[----:B--2---:R-:W-:Y:S02]  /*1040*/  SHF.R.U32.HI R9, RZ, 0x8, R3 ;  /* 0x00000008ff097819 */ /* 0x004fe40000011603 */
[----:B----4-:R-:W-:-:S02]  /*1050*/  SHF.R.U32.HI R11, RZ, 0x8, R2 ;  /* 0x00000008ff0b7819 */ /* 0x010fc40000011602 */
[----:B------:R-:W-:Y:S02]  /*1060*/  LOP3.LUT R8, R3, 0xff00ff, RZ, 0xc0, !PT ;  /* 0x00ff00ff03087812 */ /* 0x000fe400078ec0ff */
[----:B------:R-:W-:Y:S02]  /*1070*/  LOP3.LUT R2, R2, 0xff00ff, RZ, 0xc0, !PT ;  /* 0x00ff00ff02027812 */ /* 0x000fe400078ec0ff */
[----:B------:R-:W-:Y:S02]  /*1080*/  IADD3 R10, PT, PT, R13, R10, R15 ;  /* 0x0000000a0d0a7210 */ /* 0x000fe40007ffe00f */
[----:B------:R-:W-:Y:S02]  /*1090*/  LOP3.LUT R9, R9, 0xff00ff, RZ, 0xc0, !PT ;  /* 0x00ff00ff09097812 */ /* 0x000fe400078ec0ff */
[----:B------:R-:W-:Y:S02]  /*10a0*/  LOP3.LUT R11, R11, 0xff00ff, RZ, 0xc0, !PT ;  /* 0x00ff00ff0b0b7812 */ /* 0x000fe400078ec0ff */
[----:B------:R-:W-:-:S02]  /*10b0*/  IADD3 R2, PT, PT, R2, R8, R7 ;  /* 0x0000000802027210 */ /* 0x000fc40007ffe007 */
[----:B------:R-:W-:Y:S02]  /*10c0*/  IADD3 R9, PT, PT, R11, R9, R10 ;  /* 0x000000090b097210 */ /* 0x000fe40007ffe00a */
[----:B-----5:R-:W-:Y:S02]  /*10d0*/  LOP3.LUT R3, R12, 0xff00ff, RZ, 0xc0, !PT ;  /* 0x00ff00ff0c037812 */ /* 0x020fe400078ec0ff */
[----:B------:R-:W-:Y:S02]  /*10e0*/  LOP3.LUT R8, R6, 0xff00ff, RZ, 0xc0, !PT ;  /* 0x00ff00ff06087812 */ /* 0x000fe400078ec0ff */
[----:B------:R-:W-:Y:S02]  /*10f0*/  SHF.R.U32.HI R7, RZ, 0x8, R12 ;  /* 0x00000008ff077819 */ /* 0x000fe4000001160c */
[----:B------:R-:W-:Y:S02]  /*1100*/  SHF.R.U32.HI R10, RZ, 0x8, R6 ;  /* 0x00000008ff0a7819 */ /* 0x000fe40000011606 */
[----:B------:R-:W-:-:S02]  /*1110*/  IADD3 R2, PT, PT, R8, R3, R2 ;  /* 0x0000000308027210 */ /* 0x000fc40007ffe002 */
[----:B------:R-:W-:Y:S02]  /*1120*/  LOP3.LUT R6, R7, 0xff00ff, RZ, 0xc0, !PT ;  /* 0x00ff00ff07067812 */ /* 0x000fe400078ec0ff */
[----:B------:R-:W-:Y:S02]  /*1130*/  LOP3.LUT R10, R10, 0xff00ff, RZ, 0xc0, !PT ;  /* 0x00ff00ff0a0a7812 */ /* 0x000fe400078ec0ff */
[----:B0-----:R-:W-:Y:S02]  /*1140*/  SHF.R.U32.HI R8, RZ, 0x8, R5 ;  /* 0x00000008ff087819 */ /* 0x001fe40000011605 */
[----:B---3--:R-:W-:Y:S02]  /*1150*/  SHF.R.U32.HI R3, RZ, 0x8, R4 ;  /* 0x00000008ff037819 */ /* 0x008fe40000011604 */
[----:B------:R-:W-:Y:S02]  /*1160*/  LOP3.LUT R7, R5, 0xff00ff, RZ, 0xc0, !PT ;  /* 0x00ff00ff05077812 */ /* 0x000fe400078ec0ff */
[----:B------:R-:W-:-:S02]  /*1170*/  IADD3 R6, PT, PT, R10, R6, R9 ;  /* 0x000000060a067210 */ /* 0x000fc40007ffe009 */
[----:B------:R-:W-:Y:S02]  /*1180*/  LOP3.LUT R5, R4, 0xff00ff, RZ, 0xc0, !PT ;  /* 0x00ff00ff04057812 */ /* 0x000fe400078ec0ff */
[----:B------:R-:W-:Y:S02]  /*1190*/  LOP3.LUT R8, R8, 0xff00ff, RZ, 0xc0, !PT ;  /* 0x00ff00ff08087812 */ /* 0x000fe400078ec0ff */
[----:B------:R-:W-:Y:S02]  /*11a0*/  LOP3.LUT R3, R3, 0xff00ff, RZ, 0xc0, !PT ;  /* 0x00ff00ff03037812 */ /* 0x000fe400078ec0ff */
[----:B------:R-:W-:Y:S02]  /*11b0*/  IADD3 R5, PT, PT, R7, R5, R2 ;  /* 0x0000000507057210 */ /* 0x000fe40007ffe002 */
[----:B------:R-:W-:Y:S01]  /*11c0*/  IADD3 R4, PT, PT, R8, R3, R6 ;  /* 0x0000000308047210 */ /* 0x000fe20007ffe006 */
[----:B------:R-:W-:Y:S06]  /*11d0*/  BRA.U UP0, `(.L_x_36) ;  /* 0xfffffff500b47547 */ /* 0x000fec000b83ffff */
[----:B------:R-:W0:Y:S01]  /*11e0*/  LDC.64 R2, c[0x0][0x380] ;  /* 0x0000e000ff027b82 */ /* 0x000e220000000a00 */
[----:B------:R-:W-:Y:S01]  /*11f0*/  IMAD.SHL.U32 R7, R0, 0x4, RZ ;  /* 0x0000000400077824 */ /* 0x000fe200078e00ff */
[----:B------:R-:W-:Y:S02]  /*1200*/  LOP3.LUT R9, R5, 0xffff, RZ, 0xc0, !PT ;  /* 0x0000ffff05097812 */ /* 0x000fe400078ec0ff */
[----:B------:R-:W-:Y:S02]  /*1210*/  SHF.R.U32.HI R5, RZ, 0x10, R5 ;  /* 0x00000010ff057819 */ /* 0x000fe40000011605 */
[----:B------:R-:W-:Y:S01]  /*1220*/  SHF.R.U32.HI R11, RZ, 0x10, R4 ;  /* 0x00000010ff0b7819 */ /* 0x000fe20000011604 */
[----:B0-----:R-:W-:Y:S01]  /*1230*/  IMAD.WIDE.U32 R2, R7, 0x4, R2 ;  /* 0x0000000407027825 */ /* 0x001fe200078e0002 */
[----:B------:R-:W-:-:S04]  /*1240*/  LOP3.LUT R7, R4, 0xffff, RZ, 0xc0, !PT ;  /* 0x0000ffff04077812 */ /* 0x000fc800078ec0ff */
[----:B------:R-:W-:Y:S04]  /*1250*/  REDG.E.ADD.STRONG.GPU desc[UR6][R2.64], R9 ;  /* 0x000000090200798e */ /* 0x000fe8000c12e106 */
[----:B------:R-:W-:Y:S04]  /*1260*/  REDG.E.ADD.STRONG.GPU desc[UR6][R2.64+0x8], R5 ;  /* 0x000008050200798e */ /* 0x000fe8000c12e106 */
[----:B------:R-:W-:Y:S04]  /*1270*/  REDG.E.ADD.STRONG.GPU desc[UR6][R2.64+0x4], R7 ;  /* 0x000004070200798e */ /* 0x000fe8000c12e106 */
[----:B------:R-:W-:Y:S01]  /*1280*/  REDG.E.ADD.STRONG.GPU desc[UR6][R2.64+0xc], R11 ;  /* 0x00000c0b0200798e */ /* 0x000fe2000c12e106 */
[----:B------:R-:W-:Y:S05]  /*1290*/  EXIT ;  /* 0x000000000000794d */ /* 0x000fea0003800000 */
.L_x_37:
        /* <DEDUP_REMOVED lines=14> */
.L_x_57:


//--------------------- .text._Z13get_histogramPhPj --------------------------
	.section	.text._Z13get_histogramPhPj,"ax",@progbits
	.align	128
        .global         _Z13get_histogramPhPj
        .type           _Z13get_histogramPhPj,@function
        .size           _Z13get_histogramPhPj,(.L_x_58 - _Z13get_histogramPhPj)
        .other          _Z13get_histogramPhPj,@"STO_CUDA_ENTRY STV_DEFAULT"
_Z13get_histogramPhPj:
.text._Z13get_histogramPhPj:
[----:B------:R-:W-:Y:S01]  /*0000*/  LDC R1, c[0x0][0x37c] ;  /* 0x0000df00ff017b82 */ /* 0x000fe20000000800 */
[----:B------:R-:W0:Y:S01]  /*0010*/  S2R R3, SR_TID.X ;  /* 0x0000000000037919 */ /* 0x000e220000002100 */
[----:B------:R-:W0:Y:S02]  /*0020*/  S2R R0, SR_TID.Y ;  /* 0x0000000000007919 */ /* 0x000e240000002200 */
[----:B0-----:R-:W-:-:S04]  /*0030*/  LOP3.LUT R2, R0, 0x1, R3, 0x80, !PT ;  /* 0x0000000100027812 */ /* 0x001fc800078e8003 */
[----:B------:R-:W-:-:S13]  /*0040*/  ISETP.NE.U32.AND P0, PT, R2, 0x1, PT ;  /* 0x000000010200780c */ /* 0x000fda0003f05070 */
[----:B------:R-:W-:Y:S05]  /*0050*/  @P0 EXIT ;  /* 0x000000000000094d */ /* 0x000fea0003800000 */
[----:B------:R-:W0:Y:S01]  /*0060*/  S2R R5, SR_CTAID.Y ;  /* 0x0000000000057919 */ /* 0x000e220000002600 */
[----:B------:R-:W1:Y:S01]  /*0070*/  LDCU UR6, c[0x0][0x370] ;  /* 0x00006e00ff0677ac */ /* 0x000e620008000800 */
[----:B------:R-:W2:Y:S01]  /*0080*/  S2R R2, SR_CTAID.X ;  /* 0x0000000000027919 */ /* 0x000ea20000002500 */
[----:B------:R-:W3:Y:S01]  /*0090*/  LDCU.64 UR8, c[0x0][0x380] ;  /* 0x00007000ff0877ac */ /* 0x000ee20008000a00 */
[----:B------:R-:W4:Y:S01]  /*00a0*/  LDCU.64 UR4, c[0x0][0x358] ;  /* 0x00006b00ff0477ac */ /* 0x000f220008000a00 */
[----:B0-----:R-:W-:Y:S02]  /*00b0*/  IMAD R0, R5, 0x10, R0 ;  /* 0x0000001005007824 */ /* 0x001fe400078e0200 */
[----:B--2---:R-:W-:-:S03]  /*00c0*/  IMAD R3, R2, 0x10, R3 ;  /* 0x0000001002037824 */ /* 0x004fc600078e0203 */
[----:B------:R-:W-:-:S05]  /*00d0*/  SHF.L.U32 R0, R0, 0x4, RZ ;  /* 0x0000000400007819 */ /* 0x000fca00000006ff */
[----:B-1----:R-:W-:Y:S02]  /*00e0*/  IMAD R0, R0, UR6, R3 ;  /* 0x0000000600007c24 */ /* 0x002fe4000f8e0203 */
[----:B------:R-:W0:Y:S03]  /*00f0*/  LDC.64 R2, c[0x0][0x388] ;  /* 0x0000e200ff027b82 */ /* 0x000e260000000a00 */
[----:B---3--:R-:W-:-:S04]  /*0100*/  IADD3 R4, P0, PT, R0, UR8, RZ ;  /* 0x0000000800047c10 */ /* 0x008fc8000ff1e0ff */
[----:B------:R-:W-:-:S06]  /*0110*/  LEA.HI.X.SX32 R5, R0, UR9, 0x1, P0 ;  /* 0x0000000900057c11 */ /* 0x000fcc00080f0eff */
[----:B----4-:R-:W0:Y:S01]  /*0120*/  LDG.E.U8 R5, desc[UR4][R4.64] ;  /* 0x0000000404057981 */ /* 0x010e22000c1e1100 */
[----:B------:R-:W-:Y:S02]  /*0130*/  IMAD.MOV.U32 R7, RZ, RZ, 0x1 ;  /* 0x00000001ff077424 */ /* 0x000fe400078e00ff */
[----:B0-----:R-:W-:-:S05]  /*0140*/  IMAD.WIDE.U32 R2, R5, 0x4, R2 ;  /* 0x0000000405027825 */ /* 0x001fca00078e0002 */
[----:B------:R-:W-:Y:S01]  /*0150*/  REDG.E.ADD.STRONG.GPU desc[UR4][R2.64], R7 ;  /* 0x000000070200798e */ /* 0x000fe2000c12e104 */
[----:B------:R-:W-:Y:S05]  /*0160*/  EXIT ;  /* 0x000000000000794d */ /* 0x000fea0003800000 */
.L_x_38:
        /* <DEDUP_REMOVED lines=9> */
.L_x_58:


//--------------------- .text._Z6kernelPhPjS_jj   --------------------------
	.section	.text._Z6kernelPhPjS_jj,"ax",@progbits
	.align	128
        .global         _Z6kernelPhPjS_jj
        .type           _Z6kernelPhPjS_jj,@function
        .size           _Z6kernelPhPjS_jj,(.L_x_53 - _Z6kernelPhPjS_jj)
        .other          _Z6kernelPhPjS_jj,@"STO_CUDA_ENTRY STV_DEFAULT"
_Z6kernelPhPjS_jj:
.text._Z6kernelPhPjS_jj:
[----:B------:R-:W-:Y:S01]  /*0000*/  LDC R1, c[0x0][0x37c] ;  /* 0x0000df00ff017b82 */ /* 0x000fe20000000800 */
[----:B------:R-:W0:Y:S01]  /*0010*/  S2R R0, SR_CTAID.Y ;  /* 0x0000000000007919 */ /* 0x000e220000002600 */
[----:B------:R-:W1:Y:S01]  /*0020*/  LDCU UR4, c[0x0][0x370] ;  /* 0x00006e00ff0477ac */ /* 0x000e620008000800 */
[----:B------:R-:W0:Y:S01]  /*0030*/  S2R R5, SR_TID.Y ;  /* 0x0000000000057919 */ /* 0x000e220000002200 */
[----:B------:R-:W2:Y:S01]  /*0040*/  LDCU.64 UR8, c[0x0][0x380] ;  /* 0x00007000ff0877ac */ /* 0x000ea20008000a00 */
[----:B------:R-:W3:Y:S01]  /*0050*/  S2R R2, SR_CTAID.X ;  /* 0x0000000000027919 */ /* 0x000ee20000002500 */
[----:B------:R-:W4:Y:S01]  /*0060*/  LDCU.64 UR6, c[0x0][0x358] ;  /* 0x00006b00ff0677ac */ /* 0x000f220008000a00 */
[----:B------:R-:W3:Y:S01]  /*0070*/  S2R R3, SR_TID.X ;  /* 0x0000000000037919 */ /* 0x000ee20000002100 */
[----:B0-----:R-:W-:Y:S02]  /*0080*/  IMAD R0, R0, 0x10, R5 ;  /* 0x0000001000007824 */ /* 0x001fe400078e0205 */
[----:B------:R-:W0:Y:S01]  /*0090*/  LDC.64 R4, c[0x0][0x388] ;  /* 0x0000e200ff047b82 */ /* 0x000e220000000a00 */
[----:B---3--:R-:W-:-:S02]  /*00a0*/  IMAD R2, R2, 0x10, R3 ;  /* 0x0000001002027824 */ /* 0x008fc400078e0203 */
[----:B------:R-:W-:-:S04]  /*00b0*/  IMAD.SHL.U32 R3, R0, 0x10, RZ ;  /* 0x0000001000037824 */ /* 0x000fc800078e00ff */
[----:B-1----:R-:W-:Y:S01]  /*00c0*/  IMAD R2, R3, UR4, R2 ;  /* 0x0000000403027c24 */ /* 0x002fe2000f8e0202 */
[----:B------:R-:W1:Y:S04]  /*00d0*/  LDCU.64 UR4, c[0x0][0x398] ;  /* 0x00007300ff0477ac */ /* 0x000e680008000a00 */
[----:B------:R-:W-:Y:S02]  /*00e0*/  SHF.R.S32.HI R10, RZ, 0x1f, R2 ;  /* 0x0000001fff0a7819 */ /* 0x000fe40000011402 */
[----:B--2---:R-:W-:-:S04]  /*00f0*/  IADD3 R6, P0, PT, R2, UR8, RZ ;  /* 0x0000000802067c10 */ /* 0x004fc8000ff1e0ff */
[----:B------:R-:W-:-:S06]  /*0100*/  IADD3.X R7, PT, PT, R10, UR9, RZ, P0, !PT ;  /* 0x000000090a077c10 */ /* 0x000fcc00087fe4ff */
[----:B----4-:R-:W0:Y:S01]  /*0110*/  LDG.E.U8 R7, desc[UR6][R6.64] ;  /* 0x0000000606077981 */ /* 0x010e22000c1e1100 */
[----:B-1----:R-:W-:Y:S01]  /*0120*/  ULEA.HI UR4, UR4, -UR5, URZ, 0x1e ;  /* 0x8000000504047291 */ /* 0x002fe2000f8ff0ff */
[----:B0-----:R-:W-:-:S06]  /*0130*/  IMAD.WIDE.U32 R4, R7, 0x4, R4 ;  /* 0x0000000407047825 */ /* 0x001fcc00078e0004 */
[----:B------:R-:W2:Y:S01]  /*0140*/  LDG.E R4, desc[UR6][R4.64] ;  /* 0x0000000604047981 */ /* 0x000ea2000c1e1900 */
[----:B------:R-:W-:Y:S01]  /*0150*/  I2FP.F32.U32 R3, UR4 ;  /* 0x0000000400037c45 */ /* 0x000fe20008201000 */
[----:B------:R-:W-:Y:S03]  /*0160*/  BSSY.RECONVERGENT B0, `(.L_x_39) ;  /* 0x000000e000007945 */ /* 0x000fe60003800200 */
[----:B------:R-:W0:Y:S02]  /*0170*/  MUFU.RCP R8, R3 ;  /* 0x0000000300087308 */ /* 0x000e240000001000 */
[----:B0-----:R-:W-:-:S04]  /*0180*/  FFMA R9, -R3, R8, 1 ;  /* 0x3f80000003097423 */ /* 0x001fc80000000108 */
[----:B------:R-:W-:Y:S01]  /*0190*/  FFMA R9, R8, R9, R8 ;  /* 0x0000000908097223 */ /* 0x000fe20000000008 */
[----:B--2---:R-:W-:-:S05]  /*01a0*/  VIADD R0, R4, -UR5 ;  /* 0x8000000504007c36 */ /* 0x004fca0008000000 */
[----:B------:R-:W-:-:S04]  /*01b0*/  I2FP.F32.U32 R0, R0 ;  /* 0x0000000000007245 */ /* 0x000fc80000201000 */
[----:B------:R-:W0:Y:S01]  /*01c0*/  FCHK P0, R0, R3 ;  /* 0x0000000300007302 */ /* 0x000e220000000000 */
[----:B------:R-:W-:-:S04]  /*01d0*/  FFMA R6, R0, R9, RZ ;  /* 0x0000000900067223 */ /* 0x000fc800000000ff */
[----:B------:R-:W-:-:S04]  /*01e0*/  FFMA R4, -R3, R6, R0 ;  /* 0x0000000603047223 */ /* 0x000fc80000000100 */
[----:B------:R-:W-:Y:S01]  /*01f0*/  FFMA R4, R9, R4, R6 ;  /* 0x0000000409047223 */ /* 0x000fe20000000006 */
[----:B0-----:R-:W-:Y:S06]  /*0200*/  @!P0 BRA `(.L_x_40) ;  /* 0x00000000000c8947 */ /* 0x001fec0003800000 */
[----:B------:R-:W-:-:S07]  /*0210*/  MOV R4, 0x230 ;  /* 0x0000023000047802 */ /* 0x000fce0000000f00 */
[----:B------:R-:W-:Y:S05]  /*0220*/  CALL.REL.NOINC `($__internal_0_$__cuda_sm3x_div_rn_noftz_f32_slowpath) ;  /* 0x0000000000247944 */ /* 0x000fea0003c00000 */
[----:B------:R-:W-:-:S07]  /*0230*/  IMAD.MOV.U32 R4, RZ, RZ, R0 ;  /* 0x000000ffff047224 */ /* 0x000fce00078e0000 */
.L_x_40:
[----:B------:R-:W-:Y:S05]  /*0240*/  BSYNC.RECONVERGENT B0 ;  /* 0x0000000000007941 */ /* 0x000fea0003800200 */
.L_x_39:
[----:B------:R-:W0:Y:S01]  /*0250*/  LDCU.64 UR4, c[0x0][0x390] ;  /* 0x00007200ff0477ac */ /* 0x000e220008000a00 */
[----:B------:R-:W-:-:S04]  /*0260*/  FMUL R4, R4, 255 ;  /* 0x437f000004047820 */ /* 0x000fc80000400000 */
[----:B------:R-:W1:Y:S01]  /*0270*/  F2I.U32.TRUNC.NTZ R5, R4 ;  /* 0x0000000400057305 */ /* 0x000e62000020f000 */
[----:B0-----:R-:W-:-:S04]  /*0280*/  IADD3 R2, P0, PT, R2, UR4, RZ ;  /* 0x0000000402027c10 */ /* 0x001fc8000ff1e0ff */
[----:B------:R-:W-:-:S05]  /*0290*/  IADD3.X R3, PT, PT, R10, UR5, RZ, P0, !PT ;  /* 0x000000050a037c10 */ /* 0x000fca00087fe4ff */
[----:B-1----:R-:W-:Y:S01]  /*02a0*/  STG.E.U8 desc[UR6][R2.64], R5 ;  /* 0x0000000502007986 */ /* 0x002fe2000c101106 */
[----:B------:R-:W-:Y:S05]  /*02b0*/  EXIT ;  /* 0x000000000000794d */ /* 0x000fea0003800000 */
        .weak           $__internal_0_$__cuda_sm3x_div_rn_noftz_f32_slowpath
        .type           $__internal_0_$__cuda_sm3x_div_rn_noftz_f32_slowpath,@function
        .size           $__internal_0_$__cuda_sm3x_div_rn_noftz_f32_slowpath,(.L_x_53 - $__internal_0_$__cuda_sm3x_div_rn_noftz_f32_slowpath)
$__internal_0_$__cuda_sm3x_div_rn_noftz_f32_slowpath:
[--C-:B------:R-:W-:Y:S01]  /*02c0*/  SHF.R.U32.HI R6, RZ, 0x17, R3.reuse ;  /* 0x00000017ff067819 */ /* 0x100fe20000011603 */
[----:B------:R-:W-:Y:S01]  /*02d0*/  BSSY.RECONVERGENT B1, `(.L_x_41) ;  /* 0x0000064000017945 */ /* 0x000fe20003800200 */
[--C-:B------:R-:W-:Y:S01]  /*02e0*/  SHF.R.U32.HI R5, RZ, 0x17, R0.reuse ;  /* 0x00000017ff057819 */ /* 0x100fe20000011600 */
[----:B------:R-:W-:Y:S01]  /*02f0*/  IMAD.MOV.U32 R7, RZ, RZ, R0 ;  /* 0x000000ffff077224 */ /* 0x000fe200078e0000 */
[----:B------:R-:W-:Y:S01]  /*0300*/  LOP3.LUT R6, R6, 0xff, RZ, 0xc0, !PT ;  /* 0x000000ff06067812 */ /* 0x000fe200078ec0ff */
[----:B------:R-:W-:Y:S01]  /*0310*/  IMAD.MOV.U32 R8, RZ, RZ, R3 ;  /* 0x000000ffff087224 */ /* 0x000fe200078e0003 */
[----:B------:R-:W-:-:S03]  /*0320*/  LOP3.LUT R5, R5, 0xff, RZ, 0xc0, !PT ;  /* 0x000000ff05057812 */ /* 0x000fc600078ec0ff */
[----:B------:R-:W-:Y:S02]  /*0330*/  VIADD R12, R6, 0xffffffff ;  /* 0xffffffff060c7836 */ /* 0x000fe40000000000 */
[----:B------:R-:W-:-:S03]  /*0340*/  VIADD R11, R5, 0xffffffff ;  /* 0xffffffff050b7836 */ /* 0x000fc60000000000 */
[----:B------:R-:W-:-:S04]  /*0350*/  ISETP.GT.U32.AND P0, PT, R12, 0xfd, PT ;  /* 0x000000fd0c00780c */ /* 0x000fc80003f04070 */
[----:B------:R-:W-:-:S13]  /*0360*/  ISETP.GT.U32.OR P0, PT, R11, 0xfd, P0 ;  /* 0x000000fd0b00780c */ /* 0x000fda0000704470 */
[----:B------:R-:W-:Y:S01]  /*0370*/  @!P0 IMAD.MOV.U32 R9, RZ, RZ, RZ ;  /* 0x000000ffff098224 */ /* 0x000fe200078e00ff */
[----:B------:R-:W-:Y:S06]  /*0380*/  @!P0 BRA `(.L_x_42) ;  /* 0x00000000005c8947 */ /* 0x000fec0003800000 */
[----:B------:R-:W-:Y:S02]  /*0390*/  FSETP.GTU.FTZ.AND P0, PT, |R0|, +INF , PT ;  /* 0x7f8000000000780b */ /* 0x000fe40003f1c200 */
[----:B------:R-:W-:-:S04]  /*03a0*/  FSETP.GTU.FTZ.AND P1, PT, |R3|, +INF , PT ;  /* 0x7f8000000300780b */ /* 0x000fc80003f3c200 */
[----:B------:R-:W-:-:S13]  /*03b0*/  PLOP3.LUT P0, PT, P0, P1, PT, 0xf8, 0x8f ;  /* 0x00000000008f781c */ /* 0x000fda0000703f70 */
[----:B------:R-:W-:Y:S05]  /*03c0*/  @P0 BRA `(.L_x_43) ;  /* 0x00000004004c0947 */ /* 0x000fea0003800000 */
[----:B------:R-:W-:-:S13]  /*03d0*/  LOP3.LUT P0, RZ, R8, 0x7fffffff, R7, 0xc8, !PT ;  /* 0x7fffffff08ff7812 */ /* 0x000fda000780c807 */
[----:B------:R-:W-:Y:S05]  /*03e0*/  @!P0 BRA `(.L_x_44) ;  /* 0x00000004003c8947 */ /* 0x000fea0003800000 */
[C---:B------:R-:W-:Y:S02]  /*03f0*/  FSETP.NEU.FTZ.AND P2, PT, |R0|.reuse, +INF , PT ;  /* 0x7f8000000000780b */ /* 0x040fe40003f5d200 */
[----:B------:R-:W-:Y:S02]  /*0400*/  FSETP.NEU.FTZ.AND P1, PT, |R3|, +INF , PT ;  /* 0x7f8000000300780b */ /* 0x000fe40003f3d200 */
[----:B------:R-:W-:-:S11]  /*0410*/  FSETP.NEU.FTZ.AND P0, PT, |R0|, +INF , PT ;  /* 0x7f8000000000780b */ /* 0x000fd60003f1d200 */
[----:B------:R-:W-:Y:S05]  /*0420*/  @!P1 BRA !P2, `(.L_x_44) ;  /* 0x00000004002c9947 */ /* 0x000fea0005000000 */
[----:B------:R-:W-:-:S04]  /*0430*/  LOP3.LUT P2, RZ, R7, 0x7fffffff, RZ, 0xc0, !PT ;  /* 0x7fffffff07ff7812 */ /* 0x000fc8000784c0ff */
[----:B------:R-:W-:-:S13]  /*0440*/  PLOP3.LUT P1, PT, P1, P2, PT, 0x2f, 0xf2 ;  /* 0x0000000000f2781c */ /* 0x000fda0000f24577 */
[----:B------:R-:W-:Y:S05]  /*0450*/  @P1 BRA `(.L_x_45) ;  /* 0x0000000400181947 */ /* 0x000fea0003800000 */
[----:B------:R-:W-:-:S04]  /*0460*/  LOP3.LUT P1, RZ, R8, 0x7fffffff, RZ, 0xc0, !PT ;  /* 0x7fffffff08ff7812 */ /* 0x000fc8000782c0ff */
[----:B------:R-:W-:-:S13]  /*0470*/  PLOP3.LUT P0, PT, P0, P1, PT, 0x2f, 0xf2 ;  /* 0x0000000000f2781c */ /* 0x000fda0000702577 */
[----:B------:R-:W-:Y:S05]  /*0480*/  @P0 BRA `(.L_x_46) ;  /* 0x0000000400000947 */ /* 0x000fea0003800000 */
[----:B------:R-:W-:Y:S02]  /*0490*/  ISETP.GE.AND P0, PT, R11, RZ, PT ;  /* 0x000000ff0b00720c */ /* 0x000fe40003f06270 */
[----:B------:R-:W-:-:S11]  /*04a0*/  ISETP.GE.AND P1, PT, R12, RZ, PT ;  /* 0x000000ff0c00720c */ /* 0x000fd60003f26270 */
[----:B------:R-:W-:Y:S02]  /*04b0*/  @P0 IMAD.MOV.U32 R9, RZ, RZ, RZ ;  /* 0x000000ffff090224 */ /* 0x000fe400078e00ff */
[----:B------:R-:W-:Y:S01]  /*04c0*/  @!P0 FFMA R7, R0, 1.84467440737095516160e+19, RZ ;  /* 0x5f80000000078823 */ /* 0x000fe200000000ff */
[----:B------:R-:W-:Y:S02]  /*04d0*/  @!P0 IMAD.MOV.U32 R9, RZ, RZ, -0x40 ;  /* 0xffffffc0ff098424 */ /* 0x000fe400078e00ff */
[----:B------:R-:W-:Y:S02]  /*04e0*/  @!P1 FFMA R8, R3, 1.84467440737095516160e+19, RZ ;  /* 0x5f80000003089823 */ /* 0x000fe400000000ff */
[----:B------:R-:W-:-:S07]  /*04f0*/  @!P1 VIADD R9, R9, 0x40 ;  /* 0x0000004009099836 */ /* 0x000fce0000000000 */
.L_x_42:
[----:B------:R-:W-:Y:S01]  /*0500*/  LEA R3, R6, 0xc0800000, 0x17 ;  /* 0xc080000006037811 */ /* 0x000fe200078eb8ff */
[----:B------:R-:W-:Y:S01]  /*0510*/  VIADD R5, R5, 0xffffff81 ;  /* 0xffffff8105057836 */ /* 0x000fe20000000000 */
[----:B------:R-:W-:Y:S03]  /*0520*/  BSSY.RECONVERGENT B2, `(.L_x_47) ;  /* 0x0000035000027945 */ /* 0x000fe60003800200 */
[----:B------:R-:W-:Y:S01]  /*0530*/  IMAD.IADD R3, R8, 0x1, -R3 ;  /* 0x0000000108037824 */ /* 0x000fe200078e0a03 */
[C---:B------:R-:W-:Y:S01]  /*0540*/  IADD3 R6, PT, PT, R5.reuse, 0x7f, -R6 ;  /* 0x0000007f05067810 */ /* 0x040fe20007ffe806 */
[----:B------:R-:W-:Y:S02]  /*0550*/  IMAD R0, R5, -0x800000, R7 ;  /* 0xff80000005007824 */ /* 0x000fe400078e0207 */
[----:B------:R-:W0:Y:S01]  /*0560*/  MUFU.RCP R8, R3 ;  /* 0x0000000300087308 */ /* 0x000e220000001000 */
[----:B------:R-:W-:Y:S01]  /*0570*/  FADD.FTZ R11, -R3, -RZ ;  /* 0x800000ff030b7221 */ /* 0x000fe20000010100 */
[----:B------:R-:W-:-:S03]  /*0580*/  IMAD.IADD R6, R6, 0x1, R9 ;  /* 0x0000000106067824 */ /* 0x000fc600078e0209 */
[----:B0-----:R-:W-:-:S04]  /*0590*/  FFMA R13, R8, R11, 1 ;  /* 0x3f800000080d7423 */ /* 0x001fc8000000000b */
[----:B------:R-:W-:-:S04]  /*05a0*/  FFMA R12, R8, R13, R8 ;  /* 0x0000000d080c7223 */ /* 0x000fc80000000008 */
[----:B------:R-:W-:-:S04]  /*05b0*/  FFMA R7, R0, R12, RZ ;  /* 0x0000000c00077223 */ /* 0x000fc800000000ff */
[----:B------:R-:W-:-:S04]  /*05c0*/  FFMA R8, R11, R7, R0 ;  /* 0x000000070b087223 */ /* 0x000fc80000000000 */
[----:B------:R-:W-:-:S04]  /*05d0*/  FFMA R7, R12, R8, R7 ;  /* 0x000000080c077223 */ /* 0x000fc80000000007 */
[----:B------:R-:W-:-:S04]  /*05e0*/  FFMA R8, R11, R7, R0 ;  /* 0x000000070b087223 */ /* 0x000fc80000000000 */
[----:B------:R-:W-:-:S05]  /*05f0*/  FFMA R0, R12, R8, R7 ;  /* 0x000000080c007223 */ /* 0x000fca0000000007 */
[----:B------:R-:W-:-:S04]  /*0600*/  SHF.R.U32.HI R3, RZ, 0x17, R0 ;  /* 0x00000017ff037819 */ /* 0x000fc80000011600 */
[----:B------:R-:W-:-:S05]  /*0610*/  LOP3.LUT R3, R3, 0xff, RZ, 0xc0, !PT ;  /* 0x000000ff03037812 */ /* 0x000fca00078ec0ff */
[----:B------:R-:W-:-:S04]  /*0620*/  IMAD.IADD R9, R3, 0x1, R6 ;  /* 0x0000000103097824 */ /* 0x000fc800078e0206 */
[----:B------:R-:W-:-:S05]  /*0630*/  VIADD R3, R9, 0xffffffff ;  /* 0xffffffff09037836 */ /* 0x000fca0000000000 */
[----:B------:R-:W-:-:S13]  /*0640*/  ISETP.GE.U32.AND P0, PT, R3, 0xfe, PT ;  /* 0x000000fe0300780c */ /* 0x000fda0003f06070 */
[----:B------:R-:W-:Y:S05]  /*0650*/  @!P0 BRA `(.L_x_48) ;  /* 0x0000000000808947 */ /* 0x000fea0003800000 */
[----:B------:R-:W-:-:S13]  /*0660*/  ISETP.GT.AND P0, PT, R9, 0xfe, PT ;  /* 0x000000fe0900780c */ /* 0x000fda0003f04270 */
[----:B------:R-:W-:Y:S05]  /*0670*/  @P0 BRA `(.L_x_49) ;  /* 0x00000000006c0947 */ /* 0x000fea0003800000 */
[----:B------:R-:W-:-:S13]  /*0680*/  ISETP.GE.AND P0, PT, R9, 0x1, PT ;  /* 0x000000010900780c */ /* 0x000fda0003f06270 */
[----:B------:R-:W-:Y:S05]  /*0690*/  @P0 BRA `(.L_x_50) ;  /* 0x0000000000740947 */ /* 0x000fea0003800000 */
[----:B------:R-:W-:Y:S02]  /*06a0*/  ISETP.GE.AND P0, PT, R9, -0x18, PT ;  /* 0xffffffe80900780c */ /* 0x000fe40003f06270 */
[----:B------:R-:W-:-:S11]  /*06b0*/  LOP3.LUT R0, R0, 0x80000000, RZ, 0xc0, !PT ;  /* 0x8000000000007812 */ /* 0x000fd600078ec0ff */
[----:B------:R-:W-:Y:S05]  /*06c0*/  @!P0 BRA `(.L_x_50) ;  /* 0x0000000000688947 */ /* 0x000fea0003800000 */
[CCC-:B------:R-:W-:Y:S01]  /*06d0*/  FFMA.RZ R3, R12.reuse, R8.reuse, R7.reuse ;  /* 0x000000080c037223 */ /* 0x1c0fe2000000c007 */
[CCC-:B------:R-:W-:Y:S01]  /*06e0*/  FFMA.RM R6, R12.reuse, R8.reuse, R7.reuse ;  /* 0x000000080c067223 */ /* 0x1c0fe20000004007 */
[C---:B------:R-:W-:Y:S02]  /*06f0*/  ISETP.NE.AND P2, PT, R9.reuse, RZ, PT ;  /* 0x000000ff0900720c */ /* 0x040fe40003f45270 */
[----:B------:R-:W-:Y:S02]  /*0700*/  ISETP.NE.AND P1, PT, R9, RZ, PT ;  /* 0x000000ff0900720c */ /* 0x000fe40003f25270 */
[----:B------:R-:W-:Y:S01]  /*0710*/  LOP3.LUT R5, R3, 0x7fffff, RZ, 0xc0, !PT ;  /* 0x007fffff03057812 */ /* 0x000fe200078ec0ff */
[----:B------:R-:W-:Y:S01]  /*0720*/  FFMA.RP R3, R12, R8, R7 ;  /* 0x000000080c037223 */ /* 0x000fe20000008007 */
[----:B------:R-:W-:Y:S02]  /*0730*/  VIADD R8, R9, 0x20 ;  /* 0x0000002009087836 */ /* 0x000fe40000000000 */
[----:B------:R-:W-:Y:S01]  /*0740*/  LOP3.LUT R5, R5, 0x800000, RZ, 0xfc, !PT ;  /* 0x0080000005057812 */ /* 0x000fe200078efcff */
[----:B------:R-:W-:Y:S01]  /*0750*/  IMAD.MOV R7, RZ, RZ, -R9 ;  /* 0x000000ffff077224 */ /* 0x000fe200078e0a09 */
[----:B------:R-:W-:-:S02]  /*0760*/  FSETP.NEU.FTZ.AND P0, PT, R3, R6, PT ;  /* 0x000000060300720b */ /* 0x000fc40003f1d000 */
[----:B------:R-:W-:Y:S02]  /*0770*/  SHF.L.U32 R8, R5, R8, RZ ;  /* 0x0000000805087219 */ /* 0x000fe400000006ff */
[----:B------:R-:W-:Y:S02]  /*0780*/  SEL R6, R7, RZ, P2 ;  /* 0x000000ff07067207 */ /* 0x000fe40001000000 */
[----:B------:R-:W-:Y:S02]  /*0790*/  ISETP.NE.AND P1, PT, R8, RZ, P1 ;  /* 0x000000ff0800720c */ /* 0x000fe40000f25270 */
[----:B------:R-:W-:Y:S02]  /*07a0*/  SHF.R.U32.HI R6, RZ, R6, R5 ;  /* 0x00000006ff067219 */ /* 0x000fe40000011605 */
[----:B------:R-:W-:Y:S02]  /*07b0*/  PLOP3.LUT P0, PT, P0, P1, PT, 0xf8, 0x8f ;  /* 0x00000000008f781c */ /* 0x000fe40000703f70 */
[----:B------:R-:W-:-:S02]  /*07c0*/  SHF.R.U32.HI R8, RZ, 0x1, R6 ;  /* 0x00000001ff087819 */ /* 0x000fc40000011606 */
[----:B------:R-:W-:-:S04]  /*07d0*/  SEL R3, RZ, 0x1, !P0 ;  /* 0x00000001ff037807 */ /* 0x000fc80004000000 */
[----:B------:R-:W-:-:S04]  /*07e0*/  LOP3.LUT R3, R3, 0x1, R8, 0xf8, !PT ;  /* 0x0000000103037812 */ /* 0x000fc800078ef808 */
[----:B------:R-:W-:-:S05]  /*07f0*/  LOP3.LUT R3, R3, R6, RZ, 0xc0, !PT ;  /* 0x0000000603037212 */ /* 0x000fca00078ec0ff */
[----:B------:R-:W-:-:S05]  /*0800*/  IMAD.IADD R3, R8, 0x1, R3 ;  /* 0x0000000108037824 */ /* 0x000fca00078e0203 */
[----:B------:R-:W-:Y:S01]  /*0810*/  LOP3.LUT R0, R3, R0, RZ, 0xfc, !PT ;  /* 0x0000000003007212 */ /* 0x000fe200078efcff */
[----:B------:R-:W-:Y:S06]  /*0820*/  BRA `(.L_x_50) ;  /* 0x0000000000107947 */ /* 0x000fec0003800000 */
.L_x_49:
[----:B------:R-:W-:-:S04]  /*0830*/  LOP3.LUT R0, R0, 0x80000000, RZ, 0xc0, !PT ;  /* 0x8000000000007812 */ /* 0x000fc800078ec0ff */
[----:B------:R-:W-:Y:S01]  /*0840*/  LOP3.LUT R0, R0, 0x7f800000, RZ, 0xfc, !PT ;  /* 0x7f80000000007812 */ /* 0x000fe200078efcff */
[----:B------:R-:W-:Y:S06]  /*0850*/  BRA `(.L_x_50) ;  /* 0x0000000000047947 */ /* 0x000fec0003800000 */
.L_x_48:
[----:B------:R-:W-:-:S07]  /*0860*/  IMAD R0, R6, 0x800000, R0 ;  /* 0x0080000006007824 */ /* 0x000fce00078e0200 */
.L_x_50:
[----:B------:R-:W-:Y:S05]  /*0870*/  BSYNC.RECONVERGENT B2 ;  /* 0x0000000000027941 */ /* 0x000fea0003800200 */
.L_x_47:
[----:B------:R-:W-:Y:S05]  /*0880*/  BRA `(.L_x_51) ;  /* 0x0000000000207947 */ /* 0x000fea0003800000 */
.L_x_46:
[----:B------:R-:W-:-:S04]  /*0890*/  LOP3.LUT R0, R8, 0x80000000, R7, 0x48, !PT ;  /* 0x8000000008007812 */ /* 0x000fc800078e4807 */
[----:B------:R-:W-:Y:S01]  /*08a0*/  LOP3.LUT R0, R0, 0x7f800000, RZ, 0xfc, !PT ;  /* 0x7f80000000007812 */ /* 0x000fe200078efcff */
[----:B------:R-:W-:Y:S06]  /*08b0*/  BRA `(.L_x_51) ;  /* 0x0000000000147947 */ /* 0x000fec0003800000 */
.L_x_45:
[----:B------:R-:W-:Y:S01]  /*08c0*/  LOP3.LUT R0, R8, 0x80000000, R7, 0x48, !PT ;  /* 0x8000000008007812 */ /* 0x000fe200078e4807 */
[----:B------:R-:W-:Y:S06]  /*08d0*/  BRA `(.L_x_51) ;  /* 0x00000000000c7947 */ /* 0x000fec0003800000 */
.L_x_44:
[----:B------:R-:W0:Y:S01]  /*08e0*/  MUFU.RSQ R0, -QNAN ;  /* 0xffc0000000007908 */ /* 0x000e220000001400 */
[----:B------:R-:W-:Y:S05]  /*08f0*/  BRA `(.L_x_51) ;  /* 0x0000000000047947 */ /* 0x000fea0003800000 */
.L_x_43:
[----:B------:R-:W-:-:S07]  /*0900*/  FADD.FTZ R0, R0, R3 ;  /* 0x0000000300007221 */ /* 0x000fce0000010000 */
.L_x_51:
[----:B------:R-:W-:Y:S05]  /*0910*/  BSYNC.RECONVERGENT B1 ;  /* 0x0000000000017941 */ /* 0x000fea0003800200 */
.L_x_41:
[----:B------:R-:W-:-:S04]  /*0920*/  IMAD.MOV.U32 R5, RZ, RZ, 0x0 ;  /* 0x00000000ff057424 */ /* 0x000fc800078e00ff */
[----:B0-----:R-:W-:Y:S05]  /*0930*/  RET.REL.NODEC R4 `(_Z6kernelPhPjS_jj) ;  /* 0xfffffff404b07950 */ /* 0x001fea0003c3ffff */
.L_x_52:
        /* <DEDUP_REMOVED lines=12> */
.L_x_53:


//--------------------- .nv.shared._Z13kernel_warmupPhS_ --------------------------
	.section	.nv.shared._Z13kernel_warmupPhS_,"aw",@nobits
	.sectionflags	@""
	.align	16
	.zero		1024


//--------------------- .nv.shared.reserved.0     --------------------------
	.section	.nv.shared.reserved.0,"aw",@nobits
	.weak		__nv_reservedSMEM_offset_0_alias
	.size		__nv_reservedSMEM_offset_0_alias, 0, 64
	.other		__nv_reservedSMEM_offset_0_alias,@"STO_CUDA_RESERVED_SHARED STV_DEFAULT"
__nv_reservedSMEM_offset_0_alias:
	.zero		0
	.zero		64


//--------------------- .nv.shared._Z7get_cdfPjS_i --------------------------
	.section	.nv.shared._Z7get_cdfPjS_i,"aw",@nobits
	.sectionflags	@""
	.align	16
	.zero		1024


//--------------------- .nv.shared._Z19histogram1DPerBlockPjPKhi --------------------------
	.section	.nv.shared._Z19histogram1DPerBlockPjPKhi,"aw",@nobits
	.sectionflags	@""
	.align	16
.nv.shared._Z19histogram1DPerBlockPjPKhi:
	.zero		2048


//--------------------- .nv.shared._Z24histogram1DPerThread4x64PjPKhi --------------------------
	.section	.nv.shared._Z24histogram1DPerThread4x64PjPKhi,"aw",@nobits
	.sectionflags	@""
	.align	16
	.zero		1024


//--------------------- .nv.shared._Z13get_histogramPhPj --------------------------
	.section	.nv.shared._Z13get_histogramPhPj,"aw",@nobits
	.sectionflags	@""
	.align	16
	.zero		1024


//--------------------- .nv.shared._Z6kernelPhPjS_jj --------------------------
	.section	.nv.shared._Z6kernelPhPjS_jj,"aw",@nobits
	.sectionflags	@""
	.align	16
	.zero		1024


//--------------------- .nv.constant0._Z13kernel_warmupPhS_ --------------------------
	.section	.nv.constant0._Z13kernel_warmupPhS_,"a",@progbits
	.sectionflags	@""
	.align	4
.nv.constant0._Z13kernel_warmupPhS_:
	.zero		912


//--------------------- .nv.constant0._Z7get_cdfPjS_i --------------------------
	.section	.nv.constant0._Z7get_cdfPjS_i,"a",@progbits
	.sectionflags	@""
	.align	4
.nv.constant0._Z7get_cdfPjS_i:
	.zero		916


//--------------------- .nv.constant0._Z19histogram1DPerBlockPjPKhi --------------------------
	.section	.nv.constant0._Z19histogram1DPerBlockPjPKhi,"a",@progbits
	.sectionflags	@""
	.align	4
.nv.constant0._Z19histogram1DPerBlockPjPKhi:
	.zero		916


//--------------------- .nv.constant0._Z24histogram1DPerThread4x64PjPKhi --------------------------
	.section	.nv.constant0._Z24histogram1DPerThread4x64PjPKhi,"a",@progbits
	.sectionflags	@""
	.align	4
.nv.constant0._Z24histogram1DPerThread4x64PjPKhi:
	.zero		916


//--------------------- .nv.constant0._Z13get_histogramPhPj --------------------------
	.section	.nv.constant0._Z13get_histogramPhPj,"a",@progbits
	.sectionflags	@""
	.align	4
.nv.constant0._Z13get_histogramPhPj:
	.zero		912


//--------------------- .nv.constant0._Z6kernelPhPjS_jj --------------------------
	.section	.nv.constant0._Z6kernelPhPjS_jj,"a",@progbits
	.sectionflags	@""
	.align	4
.nv.constant0._Z6kernelPhPjS_jj:
	.zero		928


//--------------------- SYMBOLS --------------------------

	.type		.nv.reservedSmem.offset0,@object
	.size		.nv.reservedSmem.offset0,0x4
	.type		.nv.reservedSmem.cap,@object
	.size		.nv.reservedSmem.cap,0x4
